	.target	sm_100a

	.elftype	@"ET_EXEC"


//--------------------- .note.nv.tkinfo           --------------------------
	.section	.note.nv.tkinfo,"",@"SHT_NOTE"
	.sectionflags	@"SHF_NOTE_NV_TKINFO"
	.tkinfo
        /*0018*/ 	.word	0x00000002
        /*0030*/ 	.string	""
        /*0030*/ 	.string	"ptxas"
        /*0030*/ 	.string	"Cuda compilation tools, release 13.0, V13.0.88"
        /*0030*/ 	.string	"Build cuda_13.0.r13.0/compiler.36424714_0"
        /*0030*/ 	.string	"-arch sm_100a -m 64 "



//--------------------- .note.nv.cuinfo           --------------------------
	.section	.note.nv.cuinfo,"",@"SHT_NOTE"
	.sectionflags	@"SHF_NOTE_NV_CUINFO"
        /*0018*/ 	.short	0x0002
        /*001a*/ 	.short	0x0064
        /*001c*/ 	.short	0x0082
	.zero		2


//--------------------- .nv.info                  --------------------------
	.section	.nv.info,"",@"SHT_CUDA_INFO"
	.align	4


	//----- nvinfo : EIATTR_REGCOUNT
	.align		4
        /*0000*/ 	.byte	0x04, 0x2f
        /*0002*/ 	.short	(.L_19 - .L_18)
	.align		4
.L_18:
        /*0004*/ 	.word	index@(_ZN7cutlass13device_kernelINS_4gemm6kernel13GemmUniversalIN4cute5tupleIJiiiiEEENS1_10collective13CollectiveMmaINS1_35MainloopSm100TmaUmmaWarpSpecializedILi8ELi2ELi4ENS5_IJNS4_1CILi1EEESB_SB_EEEEENS5_IJNSA_ILi128EEENSA_ILi64EEESF_EEENS_10bfloat16_tENS5_IJlSB_lEEESH_SI_NS4_8TiledMMAINS4_8MMA_AtomIJNS4_20SM100_MMA_F16BF16_SSISH_SH_fLi128ELi64ELNS4_4UMMA5MajorE0ELSN_0ELNSM_7ScaleInE0ELSO_0EEEEEENS4_6LayoutISC_NS5_IJNSA_ILi0EEESS_SS_EEEEENS5_IJNS4_10UnderscoreESV_SV_EEEEENS4_13SM90_TMA_LOADENS4_14ComposedLayoutINS4_7SwizzleILi3ELi4ELi3EEENS4_18smem_ptr_flag_bitsILi16EEENSR_INS5_IJNSA_ILi8EEESF_EEENS5_IJSF_SB_EEEEEEEvNS4_8identityESY_S18_vS19_EENS_8epilogue10collective18CollectiveEpilogueINS1B_23Sm100TmaWarpSpecializedILi3ELi2ELi32ELb1ELb0EEEJSG_NS5_IJNSR_ISE_SB_EENSR_INSA_ILi32EEESB_EEEEESH_SI_SH_SI_NS1B_6fusion15FusionCallbacksIS1F_NS1K_17LinearCombinationISH_fSH_fLNS_15FloatRoundStyleE2EEESG_S1J_JEEENS4_5SM1004TMEM4LOAD26SM100_TMEM_LOAD_32dp32b32xESY_NSZ_INS10_ILi2ELi4ELi3EEES13_NSR_INS5_IJS14_S1H_EEENS5_IJS1H_SB_EEEEEEENS4_39AutoVectorizingCopyWithAssumedAlignmentILi128EEENS4_14SM90_TMA_STOREES1Y_S20_S20_EEEvvEEEEvNT_6ParamsE)
        /*0008*/ 	.word	0x0000006f


	//----- nvinfo : EIATTR_FRAME_SIZE
	.align		4
.L_19:
        /*000c*/ 	.byte	0x04, 0x11
        /*000e*/ 	.short	(.L_21 - .L_20)
	.align		4
.L_20:
        /*0010*/ 	.word	index@($__internal_2_$__cuda_sm10x_tcgen05_guardrail_trap_unallocated_columns_being_dealloced)
        /*0014*/ 	.word	0x00000000


	//----- nvinfo : EIATTR_FRAME_SIZE
	.align		4
.L_21:
        /*0018*/ 	.byte	0x04, 0x11
        /*001a*/ 	.short	(.L_23 - .L_22)
	.align		4
.L_22:
        /*001c*/ 	.word	index@($__internal_1_$__cuda_sm10x_tcgen05_guardrail_trap_phase_invalid_during_alloc)
        /*0020*/ 	.word	0x00000000


	//----- nvinfo : EIATTR_FRAME_SIZE
	.align		4
.L_23:
        /*0024*/ 	.byte	0x04, 0x11
        /*0026*/ 	.short	(.L_25 - .L_24)
	.align		4
.L_24:
        /*0028*/ 	.word	index@($__internal_0_$__cuda_sm10x_tcgen05_guardrail_trap_col_being_dealloced_not_returned_by_alloc)
        /*002c*/ 	.word	0x00000000


	//----- nvinfo : EIATTR_FRAME_SIZE
	.align		4
.L_25:
        /*0030*/ 	.byte	0x04, 0x11
        /*0032*/ 	.short	(.L_27 - .L_26)
	.align		4
.L_26:
        /*0034*/ 	.word	index@(_ZN7cutlass13device_kernelINS_4gemm6kernel13GemmUniversalIN4cute5tupleIJiiiiEEENS1_10collective13CollectiveMmaINS1_35MainloopSm100TmaUmmaWarpSpecializedILi8ELi2ELi4ENS5_IJNS4_1CILi1EEESB_SB_EEEEENS5_IJNSA_ILi128EEENSA_ILi64EEESF_EEENS_10bfloat16_tENS5_IJlSB_lEEESH_SI_NS4_8TiledMMAINS4_8MMA_AtomIJNS4_20SM100_MMA_F16BF16_SSISH_SH_fLi128ELi64ELNS4_4UMMA5MajorE0ELSN_0ELNSM_7ScaleInE0ELSO_0EEEEEENS4_6LayoutISC_NS5_IJNSA_ILi0EEESS_SS_EEEEENS5_IJNS4_10UnderscoreESV_SV_EEEEENS4_13SM90_TMA_LOADENS4_14ComposedLayoutINS4_7SwizzleILi3ELi4ELi3EEENS4_18smem_ptr_flag_bitsILi16EEENSR_INS5_IJNSA_ILi8EEESF_EEENS5_IJSF_SB_EEEEEEEvNS4_8identityESY_S18_vS19_EENS_8epilogue10collective18CollectiveEpilogueINS1B_23Sm100TmaWarpSpecializedILi3ELi2ELi32ELb1ELb0EEEJSG_NS5_IJNSR_ISE_SB_EENSR_INSA_ILi32EEESB_EEEEESH_SI_SH_SI_NS1B_6fusion15FusionCallbacksIS1F_NS1K_17LinearCombinationISH_fSH_fLNS_15FloatRoundStyleE2EEESG_S1J_JEEENS4_5SM1004TMEM4LOAD26SM100_TMEM_LOAD_32dp32b32xESY_NSZ_INS10_ILi2ELi4ELi3EEES13_NSR_INS5_IJS14_S1H_EEENS5_IJS1H_SB_EEEEEEENS4_39AutoVectorizingCopyWithAssumedAlignmentILi128EEENS4_14SM90_TMA_STOREES1Y_S20_S20_EEEvvEEEEvNT_6ParamsE)
        /*0038*/ 	.word	0x00000000


	//----- nvinfo : EIATTR_MIN_STACK_SIZE
	.align		4
.L_27:
        /*003c*/ 	.byte	0x04, 0x12
        /*003e*/ 	.short	(.L_29 - .L_28)
	.align		4
.L_28:
        /*0040*/ 	.word	index@(_ZN7cutlass13device_kernelINS_4gemm6kernel13GemmUniversalIN4cute5tupleIJiiiiEEENS1_10collective13CollectiveMmaINS1_35MainloopSm100TmaUmmaWarpSpecializedILi8ELi2ELi4ENS5_IJNS4_1CILi1EEESB_SB_EEEEENS5_IJNSA_ILi128EEENSA_ILi64EEESF_EEENS_10bfloat16_tENS5_IJlSB_lEEESH_SI_NS4_8TiledMMAINS4_8MMA_AtomIJNS4_20SM100_MMA_F16BF16_SSISH_SH_fLi128ELi64ELNS4_4UMMA5MajorE0ELSN_0ELNSM_7ScaleInE0ELSO_0EEEEEENS4_6LayoutISC_NS5_IJNSA_ILi0EEESS_SS_EEEEENS5_IJNS4_10UnderscoreESV_SV_EEEEENS4_13SM90_TMA_LOADENS4_14ComposedLayoutINS4_7SwizzleILi3ELi4ELi3EEENS4_18smem_ptr_flag_bitsILi16EEENSR_INS5_IJNSA_ILi8EEESF_EEENS5_IJSF_SB_EEEEEEEvNS4_8identityESY_S18_vS19_EENS_8epilogue10collective18CollectiveEpilogueINS1B_23Sm100TmaWarpSpecializedILi3ELi2ELi32ELb1ELb0EEEJSG_NS5_IJNSR_ISE_SB_EENSR_INSA_ILi32EEESB_EEEEESH_SI_SH_SI_NS1B_6fusion15FusionCallbacksIS1F_NS1K_17LinearCombinationISH_fSH_fLNS_15FloatRoundStyleE2EEESG_S1J_JEEENS4_5SM1004TMEM4LOAD26SM100_TMEM_LOAD_32dp32b32xESY_NSZ_INS10_ILi2ELi4ELi3EEES13_NSR_INS5_IJS14_S1H_EEENS5_IJS1H_SB_EEEEEEENS4_39AutoVectorizingCopyWithAssumedAlignmentILi128EEENS4_14SM90_TMA_STOREES1Y_S20_S20_EEEvvEEEEvNT_6ParamsE)
        /*0044*/ 	.word	0x00000000
.L_29:


//--------------------- .nv.compat                --------------------------
	.section	.nv.compat,"",@"SHT_CUDA_COMPAT_INFO"
	.align	4
        /*0000*/ 	.byte	0x02, 0x09, 0x01, 0x00, 0x02, 0x02, 0x02, 0x00, 0x02, 0x05, 0x05, 0x00, 0x03, 0x07, 0x01, 0x01
        /*0010*/ 	.byte	0x02, 0x03, 0x01, 0x00, 0x02, 0x06, 0x01, 0x00, 0x04, 0x0b, 0x08, 0x00, 0x09, 0x00, 0x00, 0x00
        /*0020*/ 	.byte	0x00, 0x00, 0x00, 0x00


//--------------------- .nv.info._ZN7cutlass13device_kernelINS_4gemm6kernel13GemmUniversalIN4cute5tupleIJiiiiEEENS1_10collective13CollectiveMmaINS1_35MainloopSm100TmaUmmaWarpSpecializedILi8ELi2ELi4ENS5_IJNS4_1CILi1EEESB_SB_EEEEENS5_IJNSA_ILi128EEENSA_ILi64EEESF_EEENS_10bfloat16_tENS5_IJlSB_lEEESH_SI_NS4_8TiledMMAINS4_8MMA_AtomIJNS4_20SM100_MMA_F16BF16_SSISH_SH_fLi128ELi64ELNS4_4UMMA5MajorE0ELSN_0ELNSM_7ScaleInE0ELSO_0EEEEEENS4_6LayoutISC_NS5_IJNSA_ILi0EEESS_SS_EEEEENS5_IJNS4_10UnderscoreESV_SV_EEEEENS4_13SM90_TMA_LOADENS4_14ComposedLayoutINS4_7SwizzleILi3ELi4ELi3EEENS4_18smem_ptr_flag_bitsILi16EEENSR_INS5_IJNSA_ILi8EEESF_EEENS5_IJSF_SB_EEEEEEEvNS4_8identityESY_S18_vS19_EENS_8epilogue10collective18CollectiveEpilogueINS1B_23Sm100TmaWarpSpecializedILi3ELi2ELi32ELb1ELb0EEEJSG_NS5_IJNSR_ISE_SB_EENSR_INSA_ILi32EEESB_EEEEESH_SI_SH_SI_NS1B_6fusion15FusionCallbacksIS1F_NS1K_17LinearCombinationISH_fSH_fLNS_15FloatRoundStyleE2EEESG_S1J_JEEENS4_5SM1004TMEM4LOAD26SM100_TMEM_LOAD_32dp32b32xESY_NSZ_INS10_ILi2ELi4ELi3EEES13_NSR_INS5_IJS14_S1H_EEENS5_IJS1H_SB_EEEEEEENS4_39AutoVectorizingCopyWithAssumedAlignmentILi128EEENS4_14SM90_TMA_STOREES1Y_S20_S20_EEEvvEEEEvNT_6ParamsE --------------------------
	.section	.nv.info._ZN7cutlass13device_kernelINS_4gemm6kernel13GemmUniversalIN4cute5tupleIJiiiiEEENS1_10collective13CollectiveMmaINS1_35MainloopSm100TmaUmmaWarpSpecializedILi8ELi2ELi4ENS5_IJNS4_1CILi1EEESB_SB_EEEEENS5_IJNSA_ILi128EEENSA_ILi64EEESF_EEENS_10bfloat16_tENS5_IJlSB_lEEESH_SI_NS4_8TiledMMAINS4_8MMA_AtomIJNS4_20SM100_MMA_F16BF16_SSISH_SH_fLi128ELi64ELNS4_4UMMA5MajorE0ELSN_0ELNSM_7ScaleInE0ELSO_0EEEEEENS4_6LayoutISC_NS5_IJNSA_ILi0EEESS_SS_EEEEENS5_IJNS4_10UnderscoreESV_SV_EEEEENS4_13SM90_TMA_LOADENS4_14ComposedLayoutINS4_7SwizzleILi3ELi4ELi3EEENS4_18smem_ptr_flag_bitsILi16EEENSR_INS5_IJNSA_ILi8EEESF_EEENS5_IJSF_SB_EEEEEEEvNS4_8identityESY_S18_vS19_EENS_8epilogue10collective18CollectiveEpilogueINS1B_23Sm100TmaWarpSpecializedILi3ELi2ELi32ELb1ELb0EEEJSG_NS5_IJNSR_ISE_SB_EENSR_INSA_ILi32EEESB_EEEEESH_SI_SH_SI_NS1B_6fusion15FusionCallbacksIS1F_NS1K_17LinearCombinationISH_fSH_fLNS_15FloatRoundStyleE2EEESG_S1J_JEEENS4_5SM1004TMEM4LOAD26SM100_TMEM_LOAD_32dp32b32xESY_NSZ_INS10_ILi2ELi4ELi3EEES13_NSR_INS5_IJS14_S1H_EEENS5_IJS1H_SB_EEEEEEENS4_39AutoVectorizingCopyWithAssumedAlignmentILi128EEENS4_14SM90_TMA_STOREES1Y_S20_S20_EEEvvEEEEvNT_6ParamsE,"",@"SHT_CUDA_INFO"
	.sectionflags	@""
	.align	4


	//----- nvinfo : EIATTR_CUDA_API_VERSION
	.align		4
        /*0000*/ 	.byte	0x04, 0x37
        /*0002*/ 	.short	(.L_31 - .L_30)
.L_30:
        /*0004*/ 	.word	0x00000082


	//----- nvinfo : EIATTR_KPARAM_INFO
	.align		4
.L_31:
        /*0008*/ 	.byte	0x04, 0x17
        /*000a*/ 	.short	(.L_33 - .L_32)
.L_32:
        /*000c*/ 	.word	0x00000000
        /*0010*/ 	.short	0x0000
        /*0012*/ 	.short	0x0000
        /*0014*/ 	.byte	0x00, 0xf0, 0x01, 0x20


	//----- nvinfo : EIATTR_AT_ENTRY_FRAGMENTS
	.align		4
.L_33:
        /*0018*/ 	.byte	0x04, 0x4f
        /*001a*/ 	.short	(.L_35 - .L_34)


	//   ....[0]....
.L_34:
        /*001c*/ 	.word	0x00000006


	//----- nvinfo : EIATTR_RESERVED_SMEM_USED
	.align		4
.L_35:
        /*0020*/ 	.byte	0x01, 0x41
	.zero		2


	//----- nvinfo : EIATTR_SPARSE_MMA_MASK
	.align		4
        /*0024*/ 	.byte	0x03, 0x50
        /*0026*/ 	.short	0x0000


	//----- nvinfo : EIATTR_TCGEN05_1CTA_USED
	.align		4
        /*0028*/ 	.byte	0x01, 0x51
	.zero		2


	//----- nvinfo : EIATTR_MAXREG_COUNT
	.align		4
        /*002c*/ 	.byte	0x03, 0x1b
        /*002e*/ 	.short	0x00ff


	//----- nvinfo : EIATTR_NUM_BARRIERS
	.align		4
        /*0030*/ 	.byte	0x02, 0x4c
        /*0032*/ 	.byte	0x07
	.zero		1


	//----- nvinfo : EIATTR_EXTERNS
	.align		4
        /*0034*/ 	.byte	0x04, 0x0f
        /*0036*/ 	.short	(.L_37 - .L_36)


	//   ....[0]....
	.align		4
.L_36:
        /*0038*/ 	.word	index@(__assertfail)


	//----- nvinfo : EIATTR_MERCURY_ISA_VERSION
	.align		4
.L_37:
        /*003c*/ 	.byte	0x03, 0x5f
        /*003e*/ 	.short	0x0101


	//----- nvinfo : EIATTR_INT_WARP_WIDE_INSTR_OFFSETS
	.align		4
        /*0040*/ 	.byte	0x04, 0x31
        /*0042*/ 	.short	(.L_39 - .L_38)


	//   ....[0]....
.L_38:
        /*0044*/ 	.word	0x00001e40


	//   ....[1]....
        /*0048*/ 	.word	0x00003ac0


	//   ....[2]....
        /*004c*/ 	.word	0x00003af0


	//   ....[3]....
        /*0050*/ 	.word	0x00003b40


	//   ....[4]....
        /*0054*/ 	.word	0x00004430


	//   ....[5]....
        /*0058*/ 	.word	0x00004450


	//   ....[6]....
        /*005c*/ 	.word	0x00004720


	//   ....[7]....
        /*0060*/ 	.word	0x00004850


	//----- nvinfo : EIATTR_COOP_GROUP_MASK_REGIDS
	.align		4
.L_39:
        /*0064*/ 	.byte	0x04, 0x29
        /*0066*/ 	.short	(.L_41 - .L_40)


	//   ....[0]....
.L_40:
        /*0068*/ 	.word	0xffffffff


	//   ....[1]....
        /*006c*/ 	.word	0xffffffff


	//   ....[2]....
        /*0070*/ 	.word	0xffffffff


	//   ....[3]....
        /*0074*/ 	.word	0xffffffff


	//   ....[4]....
        /*0078*/ 	.word	0xffffffff


	//   ....[5]....
        /*007c*/ 	.word	0xffffffff


	//   ....[6]....
        /*0080*/ 	.word	0xffffffff


	//   ....[7]....
        /*0084*/ 	.word	0xffffffff


	//   ....[8]....
        /*0088*/ 	.word	0xffffffff


	//   ....[9]....
        /*008c*/ 	.word	0xffffffff


	//   ....[10]....
        /*0090*/ 	.word	0xffffffff


	//   ....[11]....
        /*0094*/ 	.word	0xffffffff


	//   ....[12]....
        /*0098*/ 	.word	0xffffffff


	//----- nvinfo : EIATTR_COOP_GROUP_INSTR_OFFSETS
	.align		4
.L_41:
        /*009c*/ 	.byte	0x04, 0x28
        /*009e*/ 	.short	(.L_43 - .L_42)


	//   ....[0]....
.L_42:
        /*00a0*/ 	.word	0x00000090


	//   ....[1]....
        /*00a4*/ 	.word	0x000004d0


	//   ....[2]....
        /*00a8*/ 	.word	0x000006c0


	//   ....[3]....
        /*00ac*/ 	.word	0x00000840


	//   ....[4]....
        /*00b0*/ 	.word	0x00000940


	//   ....[5]....
        /*00b4*/ 	.word	0x00000ab0


	//   ....[6]....
        /*00b8*/ 	.word	0x00000c50


	//   ....[7]....
        /*00bc*/ 	.word	0x00001d20


	//   ....[8]....
        /*00c0*/ 	.word	0x00002d40


	//   ....[9]....
        /*00c4*/ 	.word	0x00002f50


	//   ....[10]....
        /*00c8*/ 	.word	0x00002f80


	//   ....[11]....
        /*00cc*/ 	.word	0x000039b0


	//   ....[12]....
        /*00d0*/ 	.word	0x00003be0


	//----- nvinfo : EIATTR_VRC_CTA_INIT_COUNT
	.align		4
.L_43:
        /*00d4*/ 	.byte	0x02, 0x4a
        /*00d6*/ 	.byte	0x80
	.zero		1


	//----- nvinfo : EIATTR_SYSCALL_OFFSETS
	.align		4
        /*00d8*/ 	.byte	0x04, 0x46
        /*00da*/ 	.short	(.L_45 - .L_44)


	//   ....[0]....
.L_44:
        /*00dc*/ 	.word	0x00005400


	//   ....[1]....
        /*00e0*/ 	.word	0x000054f0


	//   ....[2]....
        /*00e4*/ 	.word	0x00005d30


	//   ....[3]....
        /*00e8*/ 	.word	0x000069e0


	//----- nvinfo : EIATTR_MBARRIER_INSTR_OFFSETS
	.align		4
.L_45:
        /*00ec*/ 	.byte	0x04, 0x39
        /*00ee*/ 	.short	(.L_47 - .L_46)


	//   ....[0]....
.L_46:
        /*00f0*/ 	.word	0x000005b0
        /*00f4*/ 	.word	0x000000ff
        /*00f8*/ 	.word	0x00000000
        /*00fc*/ 	.short	0x0100
        /*00fe*/ 	.byte	0x05
	.zero		1


	//   ....[1]....
        /*0100*/ 	.word	0x000005c0
        /*0104*/ 	.word	0x000000ff
        /*0108*/ 	.word	0x00000040
        /*010c*/ 	.short	0x0100
        /*010e*/ 	.byte	0x05
	.zero		1


	//   ....[2]....
        /*0110*/ 	.word	0x000005d0
        /*0114*/ 	.word	0x000000ff
        /*0118*/ 	.word	0x00000008
        /*011c*/ 	.short	0x0100
        /*011e*/ 	.byte	0x05
	.zero		1


	//   ....[3]....
        /*0120*/ 	.word	0x000005e0
        /*0124*/ 	.word	0x000000ff
        /*0128*/ 	.word	0x00000048
        /*012c*/ 	.short	0x0100
        /*012e*/ 	.byte	0x05
	.zero		1


	//   ....[4]....
        /*0130*/ 	.word	0x000005f0
        /*0134*/ 	.word	0x000000ff
        /*0138*/ 	.word	0x00000010
        /*013c*/ 	.short	0x0100
        /*013e*/ 	.byte	0x05
	.zero		1


	//   ....[5]....
        /*0140*/ 	.word	0x00000600
        /*0144*/ 	.word	0x000000ff
        /*0148*/ 	.word	0x00000050
        /*014c*/ 	.short	0x0100
        /*014e*/ 	.byte	0x05
	.zero		1


	//   ....[6]....
        /*0150*/ 	.word	0x00000610
        /*0154*/ 	.word	0x000000ff
        /*0158*/ 	.word	0x00000018
        /*015c*/ 	.short	0x0100
        /*015e*/ 	.byte	0x05
	.zero		1


	//   ....[7]....
        /*0160*/ 	.word	0x00000620
        /*0164*/ 	.word	0x000000ff
        /*0168*/ 	.word	0x00000058
        /*016c*/ 	.short	0x0100
        /*016e*/ 	.byte	0x05
	.zero		1


	//   ....[8]....
        /*0170*/ 	.word	0x00000630
        /*0174*/ 	.word	0x000000ff
        /*0178*/ 	.word	0x00000020
        /*017c*/ 	.short	0x0100
        /*017e*/ 	.byte	0x05
	.zero		1


	//   ....[9]....
        /*0180*/ 	.word	0x00000640
        /*0184*/ 	.word	0x000000ff
        /*0188*/ 	.word	0x00000060
        /*018c*/ 	.short	0x0100
        /*018e*/ 	.byte	0x05
	.zero		1


	//   ....[10]....
        /*0190*/ 	.word	0x00000650
        /*0194*/ 	.word	0x000000ff
        /*0198*/ 	.word	0x00000028
        /*019c*/ 	.short	0x0100
        /*019e*/ 	.byte	0x05
	.zero		1


	//   ....[11]....
        /*01a0*/ 	.word	0x00000660
        /*01a4*/ 	.word	0x000000ff
        /*01a8*/ 	.word	0x00000068
        /*01ac*/ 	.short	0x0100
        /*01ae*/ 	.byte	0x05
	.zero		1


	//   ....[12]....
        /*01b0*/ 	.word	0x00000670
        /*01b4*/ 	.word	0x000000ff
        /*01b8*/ 	.word	0x00000030
        /*01bc*/ 	.short	0x0100
        /*01be*/ 	.byte	0x05
	.zero		1


	//   ....[13]....
        /*01c0*/ 	.word	0x00000680
        /*01c4*/ 	.word	0x000000ff
        /*01c8*/ 	.word	0x00000070
        /*01cc*/ 	.short	0x0100
        /*01ce*/ 	.byte	0x05
	.zero		1


	//   ....[14]....
        /*01d0*/ 	.word	0x00000690
        /*01d4*/ 	.word	0x000000ff
        /*01d8*/ 	.word	0x00000038
        /*01dc*/ 	.short	0x0100
        /*01de*/ 	.byte	0x05
	.zero		1


	//   ....[15]....
        /*01e0*/ 	.word	0x000006a0
        /*01e4*/ 	.word	0x000000ff
        /*01e8*/ 	.word	0x00000078
        /*01ec*/ 	.short	0x0100
        /*01ee*/ 	.byte	0x05
	.zero		1


	//   ....[16]....
        /*01f0*/ 	.word	0x000007d0
        /*01f4*/ 	.word	0x000000ff
        /*01f8*/ 	.word	0x00000080
        /*01fc*/ 	.short	0x0100
        /*01fe*/ 	.byte	0x07
	.zero		1


	//   ....[17]....
        /*0200*/ 	.word	0x000007e0
        /*0204*/ 	.word	0x000000ff
        /*0208*/ 	.word	0x00000098
        /*020c*/ 	.short	0x0100
        /*020e*/ 	.byte	0x07
	.zero		1


	//   ....[18]....
        /*0210*/ 	.word	0x000007f0
        /*0214*/ 	.word	0x000000ff
        /*0218*/ 	.word	0x00000088
        /*021c*/ 	.short	0x0100
        /*021e*/ 	.byte	0x07
	.zero		1


	//   ....[19]....
        /*0220*/ 	.word	0x00000800
        /*0224*/ 	.word	0x000000ff
        /*0228*/ 	.word	0x000000a0
        /*022c*/ 	.short	0x0100
        /*022e*/ 	.byte	0x07
	.zero		1


	//   ....[20]....
        /*0230*/ 	.word	0x00000810
        /*0234*/ 	.word	0x000000ff
        /*0238*/ 	.word	0x00000090
        /*023c*/ 	.short	0x0100
        /*023e*/ 	.byte	0x07
	.zero		1


	//   ....[21]....
        /*0240*/ 	.word	0x00000820
        /*0244*/ 	.word	0x000000ff
        /*0248*/ 	.word	0x000000a8
        /*024c*/ 	.short	0x0100
        /*024e*/ 	.byte	0x07
	.zero		1


	//   ....[22]....
        /*0250*/ 	.word	0x00000910
        /*0254*/ 	.word	0x000000ff
        /*0258*/ 	.word	0x000000b0
        /*025c*/ 	.short	0x0100
        /*025e*/ 	.byte	0x05
	.zero		1


	//   ....[23]....
        /*0260*/ 	.word	0x00000920
        /*0264*/ 	.word	0x000000ff
        /*0268*/ 	.word	0x000000b8
        /*026c*/ 	.short	0x0100
        /*026e*/ 	.byte	0x05
	.zero		1


	//   ....[24]....
        /*0270*/ 	.word	0x00000a60
        /*0274*/ 	.word	0x000000ff
        /*0278*/ 	.word	0x000000c0
        /*027c*/ 	.short	0x0100
        /*027e*/ 	.byte	0x05
	.zero		1


	//   ....[25]....
        /*0280*/ 	.word	0x00000a70
        /*0284*/ 	.word	0x000000ff
        /*0288*/ 	.word	0x000000d0
        /*028c*/ 	.short	0x0100
        /*028e*/ 	.byte	0x05
	.zero		1


	//   ....[26]....
        /*0290*/ 	.word	0x00000a80
        /*0294*/ 	.word	0x000000ff
        /*0298*/ 	.word	0x000000c8
        /*029c*/ 	.short	0x0100
        /*029e*/ 	.byte	0x05
	.zero		1


	//   ....[27]....
        /*02a0*/ 	.word	0x00000a90
        /*02a4*/ 	.word	0x000000ff
        /*02a8*/ 	.word	0x000000d8
        /*02ac*/ 	.short	0x0100
        /*02ae*/ 	.byte	0x05
	.zero		1


	//   ....[28]....
        /*02b0*/ 	.word	0x00000bc0
        /*02b4*/ 	.word	0x000000ff
        /*02b8*/ 	.word	0x000000e0
        /*02bc*/ 	.short	0x0100
        /*02be*/ 	.byte	0x07
	.zero		1


	//   ....[29]....
        /*02c0*/ 	.word	0x00000bd0
        /*02c4*/ 	.word	0x000000ff
        /*02c8*/ 	.word	0x00000100
        /*02cc*/ 	.short	0x0100
        /*02ce*/ 	.byte	0x07
	.zero		1


	//   ....[30]....
        /*02d0*/ 	.word	0x00000be0
        /*02d4*/ 	.word	0x000000ff
        /*02d8*/ 	.word	0x000000e8
        /*02dc*/ 	.short	0x0100
        /*02de*/ 	.byte	0x07
	.zero		1


	//   ....[31]....
        /*02e0*/ 	.word	0x00000bf0
        /*02e4*/ 	.word	0x000000ff
        /*02e8*/ 	.word	0x00000108
        /*02ec*/ 	.short	0x0100
        /*02ee*/ 	.byte	0x07
	.zero		1


	//   ....[32]....
        /*02f0*/ 	.word	0x00000c00
        /*02f4*/ 	.word	0x000000ff
        /*02f8*/ 	.word	0x000000f0
        /*02fc*/ 	.short	0x0100
        /*02fe*/ 	.byte	0x07
	.zero		1


	//   ....[33]....
        /*0300*/ 	.word	0x00000c10
        /*0304*/ 	.word	0x000000ff
        /*0308*/ 	.word	0x00000110
        /*030c*/ 	.short	0x0100
        /*030e*/ 	.byte	0x07
	.zero		1


	//   ....[34]....
        /*0310*/ 	.word	0x00000c20
        /*0314*/ 	.word	0x000000ff
        /*0318*/ 	.word	0x000000f8
        /*031c*/ 	.short	0x0100
        /*031e*/ 	.byte	0x07
	.zero		1


	//   ....[35]....
        /*0320*/ 	.word	0x00000c30
        /*0324*/ 	.word	0x000000ff
        /*0328*/ 	.word	0x00000118
        /*032c*/ 	.short	0x0100
        /*032e*/ 	.byte	0x07
	.zero		1


	//   ....[36]....
        /*0330*/ 	.word	0x00000d20
        /*0334*/ 	.word	0x000000ff
        /*0338*/ 	.word	0x00000120
        /*033c*/ 	.short	0x0100
        /*033e*/ 	.byte	0x05
	.zero		1


	//   ....[37]....
        /*0340*/ 	.word	0x00000d30
        /*0344*/ 	.word	0x000000ff
        /*0348*/ 	.word	0x00000130
        /*034c*/ 	.short	0x0100
        /*034e*/ 	.byte	0x05
	.zero		1


	//   ....[38]....
        /*0350*/ 	.word	0x00000d40
        /*0354*/ 	.word	0x000000ff
        /*0358*/ 	.word	0x00000128
        /*035c*/ 	.short	0x0100
        /*035e*/ 	.byte	0x05
	.zero		1


	//   ....[39]....
        /*0360*/ 	.word	0x00000d50
        /*0364*/ 	.word	0x000000ff
        /*0368*/ 	.word	0x00000138
        /*036c*/ 	.short	0x0100
        /*036e*/ 	.byte	0x05
	.zero		1


	//   ....[40]....
        /*0370*/ 	.word	0x00001620
        /*0374*/ 	.word	0x00000002
        /*0378*/ 	.word	0x00000130
        /*037c*/ 	.short	0x010a
        /*037e*/ 	.byte	0xff
	.zero		1


	//   ....[41]....
        /*0380*/ 	.word	0x00001650
        /*0384*/ 	.word	0x00000002
        /*0388*/ 	.word	0x00000120
        /*038c*/ 	.short	0x0101
        /*038e*/ 	.byte	0xff
	.zero		1


	//   ....[42]....
        /*0390*/ 	.word	0x00001720
        /*0394*/ 	.word	0x000000ff
        /*0398*/ 	.word	0x00000040
        /*039c*/ 	.short	0x010a
        /*039e*/ 	.byte	0x08
	.zero		1


	//   ....[43]....
        /*03a0*/ 	.word	0x000017c0
        /*03a4*/ 	.word	0x000000ff
        /*03a8*/ 	.word	0x00000040
        /*03ac*/ 	.short	0x010a
        /*03ae*/ 	.byte	0x21
	.zero		1


	//   ....[44]....
        /*03b0*/ 	.word	0x00001910
        /*03b4*/ 	.word	0x000000ff
        /*03b8*/ 	.word	0x00000040
        /*03bc*/ 	.short	0x010a
        /*03be*/ 	.byte	0x08
	.zero		1


	//   ....[45]....
        /*03c0*/ 	.word	0x00001a20
        /*03c4*/ 	.word	0x000000ff
        /*03c8*/ 	.word	0x000000b8
        /*03cc*/ 	.short	0x0101
        /*03ce*/ 	.byte	0x04
	.zero		1


	//   ....[46]....
        /*03d0*/ 	.word	0x00001a40
        /*03d4*/ 	.word	0x000000ff
        /*03d8*/ 	.word	0x00000040
        /*03dc*/ 	.short	0x010a
        /*03de*/ 	.byte	0x08
	.zero		1


	//   ....[47]....
        /*03e0*/ 	.word	0x00001ac0
        /*03e4*/ 	.word	0x000000ff
        /*03e8*/ 	.word	0x00000040
        /*03ec*/ 	.short	0x010a
        /*03ee*/ 	.byte	0x11
	.zero		1


	//   ....[48]....
        /*03f0*/ 	.word	0x00001c10
        /*03f4*/ 	.word	0x000000ff
        /*03f8*/ 	.word	0x00000040
        /*03fc*/ 	.short	0x010a
        /*03fe*/ 	.byte	0x08
	.zero		1


	//   ....[49]....
        /*0400*/ 	.word	0x00001d50
        /*0404*/ 	.word	0x00000002
        /*0408*/ 	.word	0x000000c0
        /*040c*/ 	.short	0x010a
        /*040e*/ 	.byte	0xff
	.zero		1


	//   ....[50]....
        /*0410*/ 	.word	0x00001e10
        /*0414*/ 	.word	0x00000002
        /*0418*/ 	.word	0x00000000
        /*041c*/ 	.short	0x0101
        /*041e*/ 	.byte	0xff
	.zero		1


	//   ....[51]....
        /*0420*/ 	.word	0x00002370
        /*0424*/ 	.word	0x000000ff
        /*0428*/ 	.word	0x00000000
        /*042c*/ 	.short	0x010a
        /*042e*/ 	.byte	0x05
	.zero		1


	//   ....[52]....
        /*0430*/ 	.word	0x00002400
        /*0434*/ 	.word	0x000000ff
        /*0438*/ 	.word	0x00000000
        /*043c*/ 	.short	0x010a
        /*043e*/ 	.byte	0x05
	.zero		1


	//   ....[53]....
        /*0440*/ 	.word	0x00002490
        /*0444*/ 	.word	0x000000ff
        /*0448*/ 	.word	0x00000000
        /*044c*/ 	.short	0x010a
        /*044e*/ 	.byte	0x05
	.zero		1


	//   ....[54]....
        /*0450*/ 	.word	0x00002520
        /*0454*/ 	.word	0x000000ff
        /*0458*/ 	.word	0x00000000
        /*045c*/ 	.short	0x010a
        /*045e*/ 	.byte	0x05
	.zero		1


	//   ....[55]....
        /*0460*/ 	.word	0x000025b0
        /*0464*/ 	.word	0x000000ff
        /*0468*/ 	.word	0x00000000
        /*046c*/ 	.short	0x010a
        /*046e*/ 	.byte	0x05
	.zero		1


	//   ....[56]....
        /*0470*/ 	.word	0x00002640
        /*0474*/ 	.word	0x000000ff
        /*0478*/ 	.word	0x00000000
        /*047c*/ 	.short	0x010a
        /*047e*/ 	.byte	0x05
	.zero		1


	//   ....[57]....
        /*0480*/ 	.word	0x000026d0
        /*0484*/ 	.word	0x000000ff
        /*0488*/ 	.word	0x00000000
        /*048c*/ 	.short	0x010a
        /*048e*/ 	.byte	0x05
	.zero		1


	//   ....[58]....
        /*0490*/ 	.word	0x00002770
        /*0494*/ 	.word	0x00000000
        /*0498*/ 	.word	0x00000000
        /*049c*/ 	.short	0x010a
        /*049e*/ 	.byte	0xff
	.zero		1


	//   ....[59]....
        /*04a0*/ 	.word	0x00002890
        /*04a4*/ 	.word	0x00000000
        /*04a8*/ 	.word	0x00000120
        /*04ac*/ 	.short	0x010a
        /*04ae*/ 	.byte	0xff
	.zero		1


	//   ....[60]....
        /*04b0*/ 	.word	0x00002900
        /*04b4*/ 	.word	0x00000000
        /*04b8*/ 	.word	0x00000000
        /*04bc*/ 	.short	0x0101
        /*04be*/ 	.byte	0xff
	.zero		1


	//   ....[61]....
        /*04c0*/ 	.word	0x00002920
        /*04c4*/ 	.word	0x000000ff
        /*04c8*/ 	.word	0x000000d0
        /*04cc*/ 	.short	0x010a
        /*04ce*/ 	.byte	0x05
	.zero		1


	//   ....[62]....
        /*04d0*/ 	.word	0x00002a40
        /*04d4*/ 	.word	0x00000000
        /*04d8*/ 	.word	0x000000c0
        /*04dc*/ 	.short	0x010a
        /*04de*/ 	.byte	0xff
	.zero		1


	//   ....[63]....
        /*04e0*/ 	.word	0x00002b40
        /*04e4*/ 	.word	0x00000000
        /*04e8*/ 	.word	0x00000000
        /*04ec*/ 	.short	0x0101
        /*04ee*/ 	.byte	0xff
	.zero		1


	//   ....[64]....
        /*04f0*/ 	.word	0x00002bd0
        /*04f4*/ 	.word	0x000000ff
        /*04f8*/ 	.word	0x000000d0
        /*04fc*/ 	.short	0x0106
        /*04fe*/ 	.byte	0x05
	.zero		1


	//   ....[65]....
        /*0500*/ 	.word	0x00002bf0
        /*0504*/ 	.word	0x000000ff
        /*0508*/ 	.word	0x000000d0
        /*050c*/ 	.short	0x010a
        /*050e*/ 	.byte	0x05
	.zero		1


	//   ....[66]....
        /*0510*/ 	.word	0x00002c80
        /*0514*/ 	.word	0x000000ff
        /*0518*/ 	.word	0x000000d0
        /*051c*/ 	.short	0x0106
        /*051e*/ 	.byte	0x04
	.zero		1


	//   ....[67]....
        /*0520*/ 	.word	0x00002cc0
        /*0524*/ 	.word	0x00000000
        /*0528*/ 	.word	0x000000d0
        /*052c*/ 	.short	0x010a
        /*052e*/ 	.byte	0xff
	.zero		1


	//   ....[68]....
        /*0530*/ 	.word	0x00003200
        /*0534*/ 	.word	0x00000000
        /*0538*/ 	.word	0x000000c0
        /*053c*/ 	.short	0x010a
        /*053e*/ 	.byte	0xff
	.zero		1


	//   ....[69]....
        /*0540*/ 	.word	0x00003310
        /*0544*/ 	.word	0x00000003
        /*0548*/ 	.word	0x00000000
        /*054c*/ 	.short	0x0101
        /*054e*/ 	.byte	0xff
	.zero		1


	//   ....[70]....
        /*0550*/ 	.word	0x00003320
        /*0554*/ 	.word	0x000000ff
        /*0558*/ 	.word	0x00000000
        /*055c*/ 	.short	0x010a
        /*055e*/ 	.byte	0x06
	.zero		1


	//   ....[71]....
        /*0560*/ 	.word	0x00003340
        /*0564*/ 	.word	0x000000ff
        /*0568*/ 	.word	0x00000100
        /*056c*/ 	.short	0x010a
        /*056e*/ 	.byte	0x07
	.zero		1


	//   ....[72]....
        /*0570*/ 	.word	0x00003410
        /*0574*/ 	.word	0x000000ff
        /*0578*/ 	.word	0x00000000
        /*057c*/ 	.short	0x010a
        /*057e*/ 	.byte	0x06
	.zero		1


	//   ....[73]....
        /*0580*/ 	.word	0x00003540
        /*0584*/ 	.word	0x000000ff
        /*0588*/ 	.word	0x00000000
        /*058c*/ 	.short	0x010a
        /*058e*/ 	.byte	0x1a
	.zero		1


	//   ....[74]....
        /*0590*/ 	.word	0x000037e0
        /*0594*/ 	.word	0x000000ff
        /*0598*/ 	.word	0x00000000
        /*059c*/ 	.short	0x010a
        /*059e*/ 	.byte	0x06
	.zero		1


	//   ....[75]....
        /*05a0*/ 	.word	0x00003870
        /*05a4*/ 	.word	0x000000ff
        /*05a8*/ 	.word	0x00000000
        /*05ac*/ 	.short	0x010a
        /*05ae*/ 	.byte	0x06
	.zero		1


	//   ....[76]....
        /*05b0*/ 	.word	0x00003900
        /*05b4*/ 	.word	0x000000ff
        /*05b8*/ 	.word	0x00000000
        /*05bc*/ 	.short	0x010a
        /*05be*/ 	.byte	0x06
	.zero		1


	//   ....[77]....
        /*05c0*/ 	.word	0x00003990
        /*05c4*/ 	.word	0x000000ff
        /*05c8*/ 	.word	0x00000000
        /*05cc*/ 	.short	0x010a
        /*05ce*/ 	.byte	0x07
	.zero		1


	//   ....[78]....
        /*05d0*/ 	.word	0x00003dd0
        /*05d4*/ 	.word	0x00000000
        /*05d8*/ 	.word	0x000000c0
        /*05dc*/ 	.short	0x010a
        /*05de*/ 	.byte	0xff
	.zero		1


	//   ....[79]....
        /*05e0*/ 	.word	0x00003e90
        /*05e4*/ 	.word	0x00000000
        /*05e8*/ 	.word	0x00000000
        /*05ec*/ 	.short	0x0101
        /*05ee*/ 	.byte	0xff
	.zero		1


	//   ....[80]....
        /*05f0*/ 	.word	0x000041b0
        /*05f4*/ 	.word	0x000000ff
        /*05f8*/ 	.word	0x000000b8
        /*05fc*/ 	.short	0x010a
        /*05fe*/ 	.byte	0x07
	.zero		1


	//   ....[81]....
        /*0600*/ 	.word	0x000043d0
        /*0604*/ 	.word	0x000000ff
        /*0608*/ 	.word	0x00000098
        /*060c*/ 	.short	0x010a
        /*060e*/ 	.byte	0x0f
	.zero		1


	//   ....[82]....
        /*0610*/ 	.word	0x000045d0
        /*0614*/ 	.word	0x000000ff
        /*0618*/ 	.word	0x00000080
        /*061c*/ 	.short	0x010b
        /*061e*/ 	.byte	0x0f
	.zero		1


	//   ....[83]....
        /*0620*/ 	.word	0x00004620
        /*0624*/ 	.word	0x000000ff
        /*0628*/ 	.word	0x00000000
        /*062c*/ 	.short	0x0101
        /*062e*/ 	.byte	0x10
	.zero		1


	//   ....[84]....
        /*0630*/ 	.word	0x00004660
        /*0634*/ 	.word	0x000000ff
        /*0638*/ 	.word	0x00000098
        /*063c*/ 	.short	0x010a
        /*063e*/ 	.byte	0x0d
	.zero		1


	//   ....[85]....
        /*0640*/ 	.word	0x000048a0
        /*0644*/ 	.word	0x000000ff
        /*0648*/ 	.word	0x00000080
        /*064c*/ 	.short	0x010b
        /*064e*/ 	.byte	0x0d
	.zero		1


	//   ....[86]....
        /*0650*/ 	.word	0x00004910
        /*0654*/ 	.word	0x000000ff
        /*0658*/ 	.word	0x00000000
        /*065c*/ 	.short	0x0101
        /*065e*/ 	.byte	0x0f
	.zero		1


	//   ....[87]....
        /*0660*/ 	.word	0x00004960
        /*0664*/ 	.word	0x000000ff
        /*0668*/ 	.word	0x00000000
        /*066c*/ 	.short	0x010a
        /*066e*/ 	.byte	0x04
	.zero		1


	//   ....[88]....
        /*0670*/ 	.word	0x000049f0
        /*0674*/ 	.word	0x000000ff
        /*0678*/ 	.word	0x00000000
        /*067c*/ 	.short	0x010a
        /*067e*/ 	.byte	0x04
	.zero		1


	//   ....[89]....
        /*0680*/ 	.word	0x00004a90
        /*0684*/ 	.word	0x00000000
        /*0688*/ 	.word	0x00000000
        /*068c*/ 	.short	0x010a
        /*068e*/ 	.byte	0xff
	.zero		1


	//   ....[90]....
        /*0690*/ 	.word	0x00004dd0
        /*0694*/ 	.word	0x00000000
        /*0698*/ 	.word	0x000000c0
        /*069c*/ 	.short	0x010a
        /*069e*/ 	.byte	0xff
	.zero		1


	//   ....[91]....
        /*06a0*/ 	.word	0x00004ee0
        /*06a4*/ 	.word	0x00000000
        /*06a8*/ 	.word	0x00000000
        /*06ac*/ 	.short	0x0101
        /*06ae*/ 	.byte	0xff
	.zero		1


	//   ....[92]....
        /*06b0*/ 	.word	0x00005980
        /*06b4*/ 	.word	0x00000000
        /*06b8*/ 	.word	0x00000080
        /*06bc*/ 	.short	0x010a
        /*06be*/ 	.byte	0xff
	.zero		1


	//   ....[93]....
        /*06c0*/ 	.word	0x000059f0
        /*06c4*/ 	.word	0x00000049
        /*06c8*/ 	.word	0x000000e0
        /*06cc*/ 	.short	0x010a
        /*06ce*/ 	.byte	0xff
	.zero		1


	//   ....[94]....
        /*06d0*/ 	.word	0x00005ae0
        /*06d4*/ 	.word	0x00000000
        /*06d8*/ 	.word	0x00000080
        /*06dc*/ 	.short	0x010a
        /*06de*/ 	.byte	0xff
	.zero		1


	//   ....[95]....
        /*06e0*/ 	.word	0x00005c10
        /*06e4*/ 	.word	0x00000049
        /*06e8*/ 	.word	0x000000e0
        /*06ec*/ 	.short	0x010a
        /*06ee*/ 	.byte	0xff
	.zero		1


	//   ....[96]....
        /*06f0*/ 	.word	0x00006720
        /*06f4*/ 	.word	0x00000000
        /*06f8*/ 	.word	0x00000000
        /*06fc*/ 	.short	0x0101
        /*06fe*/ 	.byte	0xff
	.zero		1


	//   ....[97]....
        /*0700*/ 	.word	0x00006730
        /*0704*/ 	.word	0x00000002
        /*0708*/ 	.word	0x00000080
        /*070c*/ 	.short	0x010a
        /*070e*/ 	.byte	0xff
	.zero		1


	//   ....[98]....
        /*0710*/ 	.word	0x00006800
        /*0714*/ 	.word	0x00000002
        /*0718*/ 	.word	0x00000080
        /*071c*/ 	.short	0x010a
        /*071e*/ 	.byte	0xff
	.zero		1


	//   ....[99]....
        /*0720*/ 	.word	0x00006b70
        /*0724*/ 	.word	0x000000ff
        /*0728*/ 	.word	0x00000000
        /*072c*/ 	.short	0x0101
        /*072e*/ 	.byte	0x05
	.zero		1


	//   ....[100]....
        /*0730*/ 	.word	0x000074a0
        /*0734*/ 	.word	0x00000000
        /*0738*/ 	.word	0x00000000
        /*073c*/ 	.short	0x0101
        /*073e*/ 	.byte	0xff
	.zero		1


	//   ....[101]....
        /*0740*/ 	.word	0x00007710
        /*0744*/ 	.word	0x000000ff
        /*0748*/ 	.word	0x00000000
        /*074c*/ 	.short	0x0101
        /*074e*/ 	.byte	0x04
	.zero		1


	//   ....[102]....
        /*0750*/ 	.word	0x00007730
        /*0754*/ 	.word	0x00000002
        /*0758*/ 	.word	0x00000130
        /*075c*/ 	.short	0x010a
        /*075e*/ 	.byte	0xff
	.zero		1


	//   ....[103]....
        /*0760*/ 	.word	0x00007790
        /*0764*/ 	.word	0x00000002
        /*0768*/ 	.word	0x00000040
        /*076c*/ 	.short	0x010a
        /*076e*/ 	.byte	0xff
	.zero		1


	//   ....[104]....
        /*0770*/ 	.word	0x000077f0
        /*0774*/ 	.word	0x00000002
        /*0778*/ 	.word	0x00000040
        /*077c*/ 	.short	0x010a
        /*077e*/ 	.byte	0xff
	.zero		1


	//   ....[105]....
        /*0780*/ 	.word	0x00007840
        /*0784*/ 	.word	0x00000002
        /*0788*/ 	.word	0x000000c0
        /*078c*/ 	.short	0x010a
        /*078e*/ 	.byte	0xff
	.zero		1


	//   ....[106]....
        /*0790*/ 	.word	0x000078a0
        /*0794*/ 	.word	0x00000000
        /*0798*/ 	.word	0x00000000
        /*079c*/ 	.short	0x010a
        /*079e*/ 	.byte	0xff
	.zero		1


	//   ....[107]....
        /*07a0*/ 	.word	0x00007900
        /*07a4*/ 	.word	0x00000000
        /*07a8*/ 	.word	0x00000000
        /*07ac*/ 	.short	0x010a
        /*07ae*/ 	.byte	0xff
	.zero		1


	//   ....[108]....
        /*07b0*/ 	.word	0x00007960
        /*07b4*/ 	.word	0x00000000
        /*07b8*/ 	.word	0x00000000
        /*07bc*/ 	.short	0x010a
        /*07be*/ 	.byte	0xff
	.zero		1


	//   ....[109]....
        /*07c0*/ 	.word	0x000079c0
        /*07c4*/ 	.word	0x00000000
        /*07c8*/ 	.word	0x00000000
        /*07cc*/ 	.short	0x010a
        /*07ce*/ 	.byte	0xff
	.zero		1


	//   ....[110]....
        /*07d0*/ 	.word	0x00007a20
        /*07d4*/ 	.word	0x00000000
        /*07d8*/ 	.word	0x00000000
        /*07dc*/ 	.short	0x010a
        /*07de*/ 	.byte	0xff
	.zero		1


	//   ....[111]....
        /*07e0*/ 	.word	0x00007a80
        /*07e4*/ 	.word	0x00000000
        /*07e8*/ 	.word	0x00000000
        /*07ec*/ 	.short	0x010a
        /*07ee*/ 	.byte	0xff
	.zero		1


	//   ....[112]....
        /*07f0*/ 	.word	0x00007ae0
        /*07f4*/ 	.word	0x00000000
        /*07f8*/ 	.word	0x00000000
        /*07fc*/ 	.short	0x010a
        /*07fe*/ 	.byte	0xff
	.zero		1


	//   ....[113]....
        /*0800*/ 	.word	0x00007b30
        /*0804*/ 	.word	0x00000000
        /*0808*/ 	.word	0x00000120
        /*080c*/ 	.short	0x010a
        /*080e*/ 	.byte	0xff
	.zero		1


	//   ....[114]....
        /*0810*/ 	.word	0x00007b90
        /*0814*/ 	.word	0x00000000
        /*0818*/ 	.word	0x000000d0
        /*081c*/ 	.short	0x010a
        /*081e*/ 	.byte	0xff
	.zero		1


	//   ....[115]....
        /*0820*/ 	.word	0x00007be0
        /*0824*/ 	.word	0x00000000
        /*0828*/ 	.word	0x000000c0
        /*082c*/ 	.short	0x010a
        /*082e*/ 	.byte	0xff
	.zero		1


	//   ....[116]....
        /*0830*/ 	.word	0x00007c40
        /*0834*/ 	.word	0x00000000
        /*0838*/ 	.word	0x000000d0
        /*083c*/ 	.short	0x010a
        /*083e*/ 	.byte	0xff
	.zero		1


	//   ....[117]....
        /*0840*/ 	.word	0x00007c90
        /*0844*/ 	.word	0x00000000
        /*0848*/ 	.word	0x000000c0
        /*084c*/ 	.short	0x010a
        /*084e*/ 	.byte	0xff
	.zero		1


	//   ....[118]....
        /*0850*/ 	.word	0x00007cf0
        /*0854*/ 	.word	0x00000002
        /*0858*/ 	.word	0x00000100
        /*085c*/ 	.short	0x010a
        /*085e*/ 	.byte	0xff
	.zero		1


	//   ....[119]....
        /*0860*/ 	.word	0x00007d50
        /*0864*/ 	.word	0x00000000
        /*0868*/ 	.word	0x00000000
        /*086c*/ 	.short	0x010a
        /*086e*/ 	.byte	0xff
	.zero		1


	//   ....[120]....
        /*0870*/ 	.word	0x00007db0
        /*0874*/ 	.word	0x00000000
        /*0878*/ 	.word	0x00000000
        /*087c*/ 	.short	0x010a
        /*087e*/ 	.byte	0xff
	.zero		1


	//   ....[121]....
        /*0880*/ 	.word	0x00007e10
        /*0884*/ 	.word	0x00000000
        /*0888*/ 	.word	0x00000000
        /*088c*/ 	.short	0x010a
        /*088e*/ 	.byte	0xff
	.zero		1


	//   ....[122]....
        /*0890*/ 	.word	0x00007e70
        /*0894*/ 	.word	0x00000000
        /*0898*/ 	.word	0x00000000
        /*089c*/ 	.short	0x010a
        /*089e*/ 	.byte	0xff
	.zero		1


	//   ....[123]....
        /*08a0*/ 	.word	0x00007ed0
        /*08a4*/ 	.word	0x00000000
        /*08a8*/ 	.word	0x00000000
        /*08ac*/ 	.short	0x010a
        /*08ae*/ 	.byte	0xff
	.zero		1


	//   ....[124]....
        /*08b0*/ 	.word	0x00007f20
        /*08b4*/ 	.word	0x00000000
        /*08b8*/ 	.word	0x000000c0
        /*08bc*/ 	.short	0x010a
        /*08be*/ 	.byte	0xff
	.zero		1


	//   ....[125]....
        /*08c0*/ 	.word	0x00007f80
        /*08c4*/ 	.word	0x00000000
        /*08c8*/ 	.word	0x000000b8
        /*08cc*/ 	.short	0x010a
        /*08ce*/ 	.byte	0xff
	.zero		1


	//   ....[126]....
        /*08d0*/ 	.word	0x00007fe0
        /*08d4*/ 	.word	0x00000000
        /*08d8*/ 	.word	0x00000098
        /*08dc*/ 	.short	0x010a
        /*08de*/ 	.byte	0xff
	.zero		1


	//   ....[127]....
        /*08e0*/ 	.word	0x00008040
        /*08e4*/ 	.word	0x00000000
        /*08e8*/ 	.word	0x00000098
        /*08ec*/ 	.short	0x010a
        /*08ee*/ 	.byte	0xff
	.zero		1


	//   ....[128]....
        /*08f0*/ 	.word	0x000080a0
        /*08f4*/ 	.word	0x00000000
        /*08f8*/ 	.word	0x00000000
        /*08fc*/ 	.short	0x010a
        /*08fe*/ 	.byte	0xff
	.zero		1


	//   ....[129]....
        /*0900*/ 	.word	0x00008100
        /*0904*/ 	.word	0x00000000
        /*0908*/ 	.word	0x00000000
        /*090c*/ 	.short	0x010a
        /*090e*/ 	.byte	0xff
	.zero		1


	//   ....[130]....
        /*0910*/ 	.word	0x00008150
        /*0914*/ 	.word	0x00000000
        /*0918*/ 	.word	0x000000c0
        /*091c*/ 	.short	0x010a
        /*091e*/ 	.byte	0xff
	.zero		1


	//   ....[131]....
        /*0920*/ 	.word	0x000081a0
        /*0924*/ 	.word	0x00000000
        /*0928*/ 	.word	0x00000080
        /*092c*/ 	.short	0x010a
        /*092e*/ 	.byte	0xff
	.zero		1


	//   ....[132]....
        /*0930*/ 	.word	0x000081f0
        /*0934*/ 	.word	0x00000049
        /*0938*/ 	.word	0x000000e0
        /*093c*/ 	.short	0x010a
        /*093e*/ 	.byte	0xff
	.zero		1


	//   ....[133]....
        /*0940*/ 	.word	0x00008240
        /*0944*/ 	.word	0x00000002
        /*0948*/ 	.word	0x00000080
        /*094c*/ 	.short	0x010a
        /*094e*/ 	.byte	0xff
	.zero		1


	//----- nvinfo : EIATTR_NUM_MBARRIERS
	.align		4
.L_47:
        /*0950*/ 	.byte	0x03, 0x38
        /*0952*/ 	.short	0x0028


	//----- nvinfo : EIATTR_EXIT_INSTR_OFFSETS
	.align		4
        /*0954*/ 	.byte	0x04, 0x1c
        /*0956*/ 	.short	(.L_49 - .L_48)


	//   ....[0]....
.L_48:
        /*0958*/ 	.word	0x000027a0


	//   ....[1]....
        /*095c*/ 	.word	0x00002c90


	//   ....[2]....
        /*0960*/ 	.word	0x00002cf0


	//   ....[3]....
        /*0964*/ 	.word	0x00003bf0


	//   ....[4]....
        /*0968*/ 	.word	0x00004ac0


	//   ....[5]....
        /*096c*/ 	.word	0x00004b00


	//   ....[6]....
        /*0970*/ 	.word	0x00007600


	//   ....[7]....
        /*0974*/ 	.word	0x00007680


	//   ....[8]....
        /*0978*/ 	.word	0x000076b0


	//   ....[9]....
        /*097c*/ 	.word	0x00007720


	//----- nvinfo : EIATTR_MAX_THREADS
	.align		4
.L_49:
        /*0980*/ 	.byte	0x04, 0x05
        /*0982*/ 	.short	(.L_51 - .L_50)
.L_50:
        /*0984*/ 	.word	0x00000100
        /*0988*/ 	.word	0x00000001
        /*098c*/ 	.word	0x00000001


	//----- nvinfo : EIATTR_CRS_STACK_SIZE
	.align		4
.L_51:
        /*0990*/ 	.byte	0x04, 0x1e
        /*0992*/ 	.short	(.L_53 - .L_52)
.L_52:
        /*0994*/ 	.word	0x00000000


	//----- nvinfo : EIATTR_CBANK_PARAM_SIZE
	.align		4
.L_53:
        /*0998*/ 	.byte	0x03, 0x19
        /*099a*/ 	.short	0x0800


	//----- nvinfo : EIATTR_PARAM_CBANK
	.align		4
        /*099c*/ 	.byte	0x04, 0x0a
        /*099e*/ 	.short	(.L_55 - .L_54)
	.align		4
.L_54:
        /*09a0*/ 	.word	index@(.nv.constant0._ZN7cutlass13device_kernelINS_4gemm6kernel13GemmUniversalIN4cute5tupleIJiiiiEEENS1_10collective13CollectiveMmaINS1_35MainloopSm100TmaUmmaWarpSpecializedILi8ELi2ELi4ENS5_IJNS4_1CILi1EEESB_SB_EEEEENS5_IJNSA_ILi128EEENSA_ILi64EEESF_EEENS_10bfloat16_tENS5_IJlSB_lEEESH_SI_NS4_8TiledMMAINS4_8MMA_AtomIJNS4_20SM100_MMA_F16BF16_SSISH_SH_fLi128ELi64ELNS4_4UMMA5MajorE0ELSN_0ELNSM_7ScaleInE0ELSO_0EEEEEENS4_6LayoutISC_NS5_IJNSA_ILi0EEESS_SS_EEEEENS5_IJNS4_10UnderscoreESV_SV_EEEEENS4_13SM90_TMA_LOADENS4_14ComposedLayoutINS4_7SwizzleILi3ELi4ELi3EEENS4_18smem_ptr_flag_bitsILi16EEENSR_INS5_IJNSA_ILi8EEESF_EEENS5_IJSF_SB_EEEEEEEvNS4_8identityESY_S18_vS19_EENS_8epilogue10collective18CollectiveEpilogueINS1B_23Sm100TmaWarpSpecializedILi3ELi2ELi32ELb1ELb0EEEJSG_NS5_IJNSR_ISE_SB_EENSR_INSA_ILi32EEESB_EEEEESH_SI_SH_SI_NS1B_6fusion15FusionCallbacksIS1F_NS1K_17LinearCombinationISH_fSH_fLNS_15FloatRoundStyleE2EEESG_S1J_JEEENS4_5SM1004TMEM4LOAD26SM100_TMEM_LOAD_32dp32b32xESY_NSZ_INS10_ILi2ELi4ELi3EEES13_NSR_INS5_IJS14_S1H_EEENS5_IJS1H_SB_EEEEEEENS4_39AutoVectorizingCopyWithAssumedAlignmentILi128EEENS4_14SM90_TMA_STOREES1Y_S20_S20_EEEvvEEEEvNT_6ParamsE)
        /*09a4*/ 	.short	0x0380
        /*09a6*/ 	.short	0x0800


	//----- nvinfo : EIATTR_SW_WAR
	.align		4
.L_55:
        /*09a8*/ 	.byte	0x04, 0x36
        /*09aa*/ 	.short	(.L_57 - .L_56)
.L_56:
        /*09ac*/ 	.word	0x00000008
.L_57:


//--------------------- .nv.callgraph             --------------------------
	.section	.nv.callgraph,"",@"SHT_CUDA_CALLGRAPH"
	.align	4
	.sectionentsize	8
	.align		4
        /*0000*/ 	.word	0x00000000
	.align		4
        /*0004*/ 	.word	0xffffffff
	.align		4
        /*0008*/ 	.word	index@(_ZN7cutlass13device_kernelINS_4gemm6kernel13GemmUniversalIN4cute5tupleIJiiiiEEENS1_10collective13CollectiveMmaINS1_35MainloopSm100TmaUmmaWarpSpecializedILi8ELi2ELi4ENS5_IJNS4_1CILi1EEESB_SB_EEEEENS5_IJNSA_ILi128EEENSA_ILi64EEESF_EEENS_10bfloat16_tENS5_IJlSB_lEEESH_SI_NS4_8TiledMMAINS4_8MMA_AtomIJNS4_20SM100_MMA_F16BF16_SSISH_SH_fLi128ELi64ELNS4_4UMMA5MajorE0ELSN_0ELNSM_7ScaleInE0ELSO_0EEEEEENS4_6LayoutISC_NS5_IJNSA_ILi0EEESS_SS_EEEEENS5_IJNS4_10UnderscoreESV_SV_EEEEENS4_13SM90_TMA_LOADENS4_14ComposedLayoutINS4_7SwizzleILi3ELi4ELi3EEENS4_18smem_ptr_flag_bitsILi16EEENSR_INS5_IJNSA_ILi8EEESF_EEENS5_IJSF_SB_EEEEEEEvNS4_8identityESY_S18_vS19_EENS_8epilogue10collective18CollectiveEpilogueINS1B_23Sm100TmaWarpSpecializedILi3ELi2ELi32ELb1ELb0EEEJSG_NS5_IJNSR_ISE_SB_EENSR_INSA_ILi32EEESB_EEEEESH_SI_SH_SI_NS1B_6fusion15FusionCallbacksIS1F_NS1K_17LinearCombinationISH_fSH_fLNS_15FloatRoundStyleE2EEESG_S1J_JEEENS4_5SM1004TMEM4LOAD26SM100_TMEM_LOAD_32dp32b32xESY_NSZ_INS10_ILi2ELi4ELi3EEES13_NSR_INS5_IJS14_S1H_EEENS5_IJS1H_SB_EEEEEEENS4_39AutoVectorizingCopyWithAssumedAlignmentILi128EEENS4_14SM90_TMA_STOREES1Y_S20_S20_EEEvvEEEEvNT_6ParamsE)
	.align		4
        /*000c*/ 	.word	index@(__assertfail)
	.align		4
        /*0010*/ 	.word	0x00000000
	.align		4
        /*0014*/ 	.word	0xfffffffe
	.align		4
        /*0018*/ 	.word	0x00000000
	.align		4
        /*001c*/ 	.word	0xfffffffd
	.align		4
        /*0020*/ 	.word	0x00000000
	.align		4
        /*0024*/ 	.word	0xfffffffc


//--------------------- .nv.constant4             --------------------------
	.section	.nv.constant4,"a",@progbits
	.align	8
	.align		8
.nv.constant4:
        /*0000*/ 	.dword	__assertfail
	.align		8
        /*0008*/ 	.dword	__unnamed_1
	.align		8
        /*0010*/ 	.dword	__unnamed_2
	.align		8
        /*0018*/ 	.dword	_ZN39_INTERNAL_08281d86_4_k_cu_88def5f1_61024cuda3std3__45__cpo5beginE
	.align		8
        /*0020*/ 	.dword	_ZN39_INTERNAL_08281d86_4_k_cu_88def5f1_61024cuda3std3__45__cpo3endE
	.align		8
        /*0028*/ 	.dword	_ZN39_INTERNAL_08281d86_4_k_cu_88def5f1_61024cuda3std3__45__cpo6cbeginE
	.align		8
        /*0030*/ 	.dword	_ZN39_INTERNAL_08281d86_4_k_cu_88def5f1_61024cuda3std3__45__cpo4cendE
	.align		8
        /*0038*/ 	.dword	_ZN39_INTERNAL_08281d86_4_k_cu_88def5f1_61024cuda3std3__441_GLOBAL__N__08281d86_4_k_cu_88def5f1_61026ignoreE
	.align		8
        /*0040*/ 	.dword	_ZN39_INTERNAL_08281d86_4_k_cu_88def5f1_61024cuda3std3__419piecewise_constructE
	.align		8
        /*0048*/ 	.dword	_ZN39_INTERNAL_08281d86_4_k_cu_88def5f1_61024cuda3std3__48in_placeE
	.align		8
        /*0050*/ 	.dword	_ZN39_INTERNAL_08281d86_4_k_cu_88def5f1_61024cuda3std6ranges3__45__cpo4swapE
	.align		8
        /*0058*/ 	.dword	_ZN39_INTERNAL_08281d86_4_k_cu_88def5f1_61024cuda3std6ranges3__45__cpo9iter_moveE
	.align		8
        /*0060*/ 	.dword	_ZN39_INTERNAL_08281d86_4_k_cu_88def5f1_61024cute7productE
	.align		8
        /*0068*/ 	.dword	_ZN39_INTERNAL_08281d86_4_k_cu_88def5f1_61024cute1_E
	.align		8
        /*0070*/ 	.dword	$str$25
	.align		8
        /*0078*/ 	.dword	$str$26
	.align		8
        /*0080*/ 	.dword	$str$27
	.align		8
        /*0088*/ 	.dword	$str$28


//--------------------- .text._ZN7cutlass13device_kernelINS_4gemm6kernel13GemmUniversalIN4cute5tupleIJiiiiEEENS1_10collective13CollectiveMmaINS1_35MainloopSm100TmaUmmaWarpSpecializedILi8ELi2ELi4ENS5_IJNS4_1CILi1EEESB_SB_EEEEENS5_IJNSA_ILi128EEENSA_ILi64EEESF_EEENS_10bfloat16_tENS5_IJlSB_lEEESH_SI_NS4_8TiledMMAINS4_8MMA_AtomIJNS4_20SM100_MMA_F16BF16_SSISH_SH_fLi128ELi64ELNS4_4UMMA5MajorE0ELSN_0ELNSM_7ScaleInE0ELSO_0EEEEEENS4_6LayoutISC_NS5_IJNSA_ILi0EEESS_SS_EEEEENS5_IJNS4_10UnderscoreESV_SV_EEEEENS4_13SM90_TMA_LOADENS4_14ComposedLayoutINS4_7SwizzleILi3ELi4ELi3EEENS4_18smem_ptr_flag_bitsILi16EEENSR_INS5_IJNSA_ILi8EEESF_EEENS5_IJSF_SB_EEEEEEEvNS4_8identityESY_S18_vS19_EENS_8epilogue10collective18CollectiveEpilogueINS1B_23Sm100TmaWarpSpecializedILi3ELi2ELi32ELb1ELb0EEEJSG_NS5_IJNSR_ISE_SB_EENSR_INSA_ILi32EEESB_EEEEESH_SI_SH_SI_NS1B_6fusion15FusionCallbacksIS1F_NS1K_17LinearCombinationISH_fSH_fLNS_15FloatRoundStyleE2EEESG_S1J_JEEENS4_5SM1004TMEM4LOAD26SM100_TMEM_LOAD_32dp32b32xESY_NSZ_INS10_ILi2ELi4ELi3EEES13_NSR_INS5_IJS14_S1H_EEENS5_IJS1H_SB_EEEEEEENS4_39AutoVectorizingCopyWithAssumedAlignmentILi128EEENS4_14SM90_TMA_STOREES1Y_S20_S20_EEEvvEEEEvNT_6ParamsE --------------------------
	.section	.text._ZN7cutlass13device_kernelINS_4gemm6kernel13GemmUniversalIN4cute5tupleIJiiiiEEENS1_10collective13CollectiveMmaINS1_35MainloopSm100TmaUmmaWarpSpecializedILi8ELi2ELi4ENS5_IJNS4_1CILi1EEESB_SB_EEEEENS5_IJNSA_ILi128EEENSA_ILi64EEESF_EEENS_10bfloat16_tENS5_IJlSB_lEEESH_SI_NS4_8TiledMMAINS4_8MMA_AtomIJNS4_20SM100_MMA_F16BF16_SSISH_SH_fLi128ELi64ELNS4_4UMMA5MajorE0ELSN_0ELNSM_7ScaleInE0ELSO_0EEEEEENS4_6LayoutISC_NS5_IJNSA_ILi0EEESS_SS_EEEEENS5_IJNS4_10UnderscoreESV_SV_EEEEENS4_13SM90_TMA_LOADENS4_14ComposedLayoutINS4_7SwizzleILi3ELi4ELi3EEENS4_18smem_ptr_flag_bitsILi16EEENSR_INS5_IJNSA_ILi8EEESF_EEENS5_IJSF_SB_EEEEEEEvNS4_8identityESY_S18_vS19_EENS_8epilogue10collective18CollectiveEpilogueINS1B_23Sm100TmaWarpSpecializedILi3ELi2ELi32ELb1ELb0EEEJSG_NS5_IJNSR_ISE_SB_EENSR_INSA_ILi32EEESB_EEEEESH_SI_SH_SI_NS1B_6fusion15FusionCallbacksIS1F_NS1K_17LinearCombinationISH_fSH_fLNS_15FloatRoundStyleE2EEESG_S1J_JEEENS4_5SM1004TMEM4LOAD26SM100_TMEM_LOAD_32dp32b32xESY_NSZ_INS10_ILi2ELi4ELi3EEES13_NSR_INS5_IJS14_S1H_EEENS5_IJS1H_SB_EEEEEEENS4_39AutoVectorizingCopyWithAssumedAlignmentILi128EEENS4_14SM90_TMA_STOREES1Y_S20_S20_EEEvvEEEEvNT_6ParamsE,"ax",@progbits
	.align	128
.text._ZN7cutlass13device_kernelINS_4gemm6kernel13GemmUniversalIN4cute5tupleIJiiiiEEENS1_10collective13CollectiveMmaINS1_35MainloopSm100TmaUmmaWarpSpecializedILi8ELi2ELi4ENS5_IJNS4_1CILi1EEESB_SB_EEEEENS5_IJNSA_ILi128EEENSA_ILi64EEESF_EEENS_10bfloat16_tENS5_IJlSB_lEEESH_SI_NS4_8TiledMMAINS4_8MMA_AtomIJNS4_20SM100_MMA_F16BF16_SSISH_SH_fLi128ELi64ELNS4_4UMMA5MajorE0ELSN_0ELNSM_7ScaleInE0ELSO_0EEEEEENS4_6LayoutISC_NS5_IJNSA_ILi0EEESS_SS_EEEEENS5_IJNS4_10UnderscoreESV_SV_EEEEENS4_13SM90_TMA_LOADENS4_14ComposedLayoutINS4_7SwizzleILi3ELi4ELi3EEENS4_18smem_ptr_flag_bitsILi16EEENSR_INS5_IJNSA_ILi8EEESF_EEENS5_IJSF_SB_EEEEEEEvNS4_8identityESY_S18_vS19_EENS_8epilogue10collective18CollectiveEpilogueINS1B_23Sm100TmaWarpSpecializedILi3ELi2ELi32ELb1ELb0EEEJSG_NS5_IJNSR_ISE_SB_EENSR_INSA_ILi32EEESB_EEEEESH_SI_SH_SI_NS1B_6fusion15FusionCallbacksIS1F_NS1K_17LinearCombinationISH_fSH_fLNS_15FloatRoundStyleE2EEESG_S1J_JEEENS4_5SM1004TMEM4LOAD26SM100_TMEM_LOAD_32dp32b32xESY_NSZ_INS10_ILi2ELi4ELi3EEES13_NSR_INS5_IJS14_S1H_EEENS5_IJS1H_SB_EEEEEEENS4_39AutoVectorizingCopyWithAssumedAlignmentILi128EEENS4_14SM90_TMA_STOREES1Y_S20_S20_EEEvvEEEEvNT_6ParamsE:
        .type           _ZN7cutlass13device_kernelINS_4gemm6kernel13GemmUniversalIN4cute5tupleIJiiiiEEENS1_10collective13CollectiveMmaINS1_35MainloopSm100TmaUmmaWarpSpecializedILi8ELi2ELi4ENS5_IJNS4_1CILi1EEESB_SB_EEEEENS5_IJNSA_ILi128EEENSA_ILi64EEESF_EEENS_10bfloat16_tENS5_IJlSB_lEEESH_SI_NS4_8TiledMMAINS4_8MMA_AtomIJNS4_20SM100_MMA_F16BF16_SSISH_SH_fLi128ELi64ELNS4_4UMMA5MajorE0ELSN_0ELNSM_7ScaleInE0ELSO_0EEEEEENS4_6LayoutISC_NS5_IJNSA_ILi0EEESS_SS_EEEEENS5_IJNS4_10UnderscoreESV_SV_EEEEENS4_13SM90_TMA_LOADENS4_14ComposedLayoutINS4_7SwizzleILi3ELi4ELi3EEENS4_18smem_ptr_flag_bitsILi16EEENSR_INS5_IJNSA_ILi8EEESF_EEENS5_IJSF_SB_EEEEEEEvNS4_8identityESY_S18_vS19_EENS_8epilogue10collective18CollectiveEpilogueINS1B_23Sm100TmaWarpSpecializedILi3ELi2ELi32ELb1ELb0EEEJSG_NS5_IJNSR_ISE_SB_EENSR_INSA_ILi32EEESB_EEEEESH_SI_SH_SI_NS1B_6fusion15FusionCallbacksIS1F_NS1K_17LinearCombinationISH_fSH_fLNS_15FloatRoundStyleE2EEESG_S1J_JEEENS4_5SM1004TMEM4LOAD26SM100_TMEM_LOAD_32dp32b32xESY_NSZ_INS10_ILi2ELi4ELi3EEES13_NSR_INS5_IJS14_S1H_EEENS5_IJS1H_SB_EEEEEEENS4_39AutoVectorizingCopyWithAssumedAlignmentILi128EEENS4_14SM90_TMA_STOREES1Y_S20_S20_EEEvvEEEEvNT_6ParamsE,@function
        .size           _ZN7cutlass13device_kernelINS_4gemm6kernel13GemmUniversalIN4cute5tupleIJiiiiEEENS1_10collective13CollectiveMmaINS1_35MainloopSm100TmaUmmaWarpSpecializedILi8ELi2ELi4ENS5_IJNS4_1CILi1EEESB_SB_EEEEENS5_IJNSA_ILi128EEENSA_ILi64EEESF_EEENS_10bfloat16_tENS5_IJlSB_lEEESH_SI_NS4_8TiledMMAINS4_8MMA_AtomIJNS4_20SM100_MMA_F16BF16_SSISH_SH_fLi128ELi64ELNS4_4UMMA5MajorE0ELSN_0ELNSM_7ScaleInE0ELSO_0EEEEEENS4_6LayoutISC_NS5_IJNSA_ILi0EEESS_SS_EEEEENS5_IJNS4_10UnderscoreESV_SV_EEEEENS4_13SM90_TMA_LOADENS4_14ComposedLayoutINS4_7SwizzleILi3ELi4ELi3EEENS4_18smem_ptr_flag_bitsILi16EEENSR_INS5_IJNSA_ILi8EEESF_EEENS5_IJSF_SB_EEEEEEEvNS4_8identityESY_S18_vS19_EENS_8epilogue10collective18CollectiveEpilogueINS1B_23Sm100TmaWarpSpecializedILi3ELi2ELi32ELb1ELb0EEEJSG_NS5_IJNSR_ISE_SB_EENSR_INSA_ILi32EEESB_EEEEESH_SI_SH_SI_NS1B_6fusion15FusionCallbacksIS1F_NS1K_17LinearCombinationISH_fSH_fLNS_15FloatRoundStyleE2EEESG_S1J_JEEENS4_5SM1004TMEM4LOAD26SM100_TMEM_LOAD_32dp32b32xESY_NSZ_INS10_ILi2ELi4ELi3EEES13_NSR_INS5_IJS14_S1H_EEENS5_IJS1H_SB_EEEEEEENS4_39AutoVectorizingCopyWithAssumedAlignmentILi128EEENS4_14SM90_TMA_STOREES1Y_S20_S20_EEEvvEEEEvNT_6ParamsE,(.L_x_166 - _ZN7cutlass13device_kernelINS_4gemm6kernel13GemmUniversalIN4cute5tupleIJiiiiEEENS1_10collective13CollectiveMmaINS1_35MainloopSm100TmaUmmaWarpSpecializedILi8ELi2ELi4ENS5_IJNS4_1CILi1EEESB_SB_EEEEENS5_IJNSA_ILi128EEENSA_ILi64EEESF_EEENS_10bfloat16_tENS5_IJlSB_lEEESH_SI_NS4_8TiledMMAINS4_8MMA_AtomIJNS4_20SM100_MMA_F16BF16_SSISH_SH_fLi128ELi64ELNS4_4UMMA5MajorE0ELSN_0ELNSM_7ScaleInE0ELSO_0EEEEEENS4_6LayoutISC_NS5_IJNSA_ILi0EEESS_SS_EEEEENS5_IJNS4_10UnderscoreESV_SV_EEEEENS4_13SM90_TMA_LOADENS4_14ComposedLayoutINS4_7SwizzleILi3ELi4ELi3EEENS4_18smem_ptr_flag_bitsILi16EEENSR_INS5_IJNSA_ILi8EEESF_EEENS5_IJSF_SB_EEEEEEEvNS4_8identityESY_S18_vS19_EENS_8epilogue10collective18CollectiveEpilogueINS1B_23Sm100TmaWarpSpecializedILi3ELi2ELi32ELb1ELb0EEEJSG_NS5_IJNSR_ISE_SB_EENSR_INSA_ILi32EEESB_EEEEESH_SI_SH_SI_NS1B_6fusion15FusionCallbacksIS1F_NS1K_17LinearCombinationISH_fSH_fLNS_15FloatRoundStyleE2EEESG_S1J_JEEENS4_5SM1004TMEM4LOAD26SM100_TMEM_LOAD_32dp32b32xESY_NSZ_INS10_ILi2ELi4ELi3EEES13_NSR_INS5_IJS14_S1H_EEENS5_IJS1H_SB_EEEEEEENS4_39AutoVectorizingCopyWithAssumedAlignmentILi128EEENS4_14SM90_TMA_STOREES1Y_S20_S20_EEEvvEEEEvNT_6ParamsE)
        .other          _ZN7cutlass13device_kernelINS_4gemm6kernel13GemmUniversalIN4cute5tupleIJiiiiEEENS1_10collective13CollectiveMmaINS1_35MainloopSm100TmaUmmaWarpSpecializedILi8ELi2ELi4ENS5_IJNS4_1CILi1EEESB_SB_EEEEENS5_IJNSA_ILi128EEENSA_ILi64EEESF_EEENS_10bfloat16_tENS5_IJlSB_lEEESH_SI_NS4_8TiledMMAINS4_8MMA_AtomIJNS4_20SM100_MMA_F16BF16_SSISH_SH_fLi128ELi64ELNS4_4UMMA5MajorE0ELSN_0ELNSM_7ScaleInE0ELSO_0EEEEEENS4_6LayoutISC_NS5_IJNSA_ILi0EEESS_SS_EEEEENS5_IJNS4_10UnderscoreESV_SV_EEEEENS4_13SM90_TMA_LOADENS4_14ComposedLayoutINS4_7SwizzleILi3ELi4ELi3EEENS4_18smem_ptr_flag_bitsILi16EEENSR_INS5_IJNSA_ILi8EEESF_EEENS5_IJSF_SB_EEEEEEEvNS4_8identityESY_S18_vS19_EENS_8epilogue10collective18CollectiveEpilogueINS1B_23Sm100TmaWarpSpecializedILi3ELi2ELi32ELb1ELb0EEEJSG_NS5_IJNSR_ISE_SB_EENSR_INSA_ILi32EEESB_EEEEESH_SI_SH_SI_NS1B_6fusion15FusionCallbacksIS1F_NS1K_17LinearCombinationISH_fSH_fLNS_15FloatRoundStyleE2EEESG_S1J_JEEENS4_5SM1004TMEM4LOAD26SM100_TMEM_LOAD_32dp32b32xESY_NSZ_INS10_ILi2ELi4ELi3EEES13_NSR_INS5_IJS14_S1H_EEENS5_IJS1H_SB_EEEEEEENS4_39AutoVectorizingCopyWithAssumedAlignmentILi128EEENS4_14SM90_TMA_STOREES1Y_S20_S20_EEEvvEEEEvNT_6ParamsE,@"STO_CUDA_ENTRY STV_DEFAULT"
_ZN7cutlass13device_kernelINS_4gemm6kernel13GemmUniversalIN4cute5tupleIJiiiiEEENS1_10collective13CollectiveMmaINS1_35MainloopSm100TmaUmmaWarpSpecializedILi8ELi2ELi4ENS5_IJNS4_1CILi1EEESB_SB_EEEEENS5_IJNSA_ILi128EEENSA_ILi64EEESF_EEENS_10bfloat16_tENS5_IJlSB_lEEESH_SI_NS4_8TiledMMAINS4_8MMA_AtomIJNS4_20SM100_MMA_F16BF16_SSISH_SH_fLi128ELi64ELNS4_4UMMA5MajorE0ELSN_0ELNSM_7ScaleInE0ELSO_0EEEEEENS4_6LayoutISC_NS5_IJNSA_ILi0EEESS_SS_EEEEENS5_IJNS4_10UnderscoreESV_SV_EEEEENS4_13SM90_TMA_LOADENS4_14ComposedLayoutINS4_7SwizzleILi3ELi4ELi3EEENS4_18smem_ptr_flag_bitsILi16EEENSR_INS5_IJNSA_ILi8EEESF_EEENS5_IJSF_SB_EEEEEEEvNS4_8identityESY_S18_vS19_EENS_8epilogue10collective18CollectiveEpilogueINS1B_23Sm100TmaWarpSpecializedILi3ELi2ELi32ELb1ELb0EEEJSG_NS5_IJNSR_ISE_SB_EENSR_INSA_ILi32EEESB_EEEEESH_SI_SH_SI_NS1B_6fusion15FusionCallbacksIS1F_NS1K_17LinearCombinationISH_fSH_fLNS_15FloatRoundStyleE2EEESG_S1J_JEEENS4_5SM1004TMEM4LOAD26SM100_TMEM_LOAD_32dp32b32xESY_NSZ_INS10_ILi2ELi4ELi3EEES13_NSR_INS5_IJS14_S1H_EEENS5_IJS1H_SB_EEEEEEENS4_39AutoVectorizingCopyWithAssumedAlignmentILi128EEENS4_14SM90_TMA_STOREES1Y_S20_S20_EEEvvEEEEvNT_6ParamsE:
[----:B------:R-:W1:Y:S01]  /*0000*/  LDC R1, c[0x0][0x37c] ;  /* 0x0000df00ff017b82 */ /* 0x000e620000000800 */
[----:B------:R-:W2:Y:S01]  /*0010*/  S2R R93, SR_TID.X ;  /* 0x00000000005d7919 */ /* 0x000ea20000002100 */
[----:B------:R-:W3:Y:S01]  /*0020*/  LDCU.64 UR4, c[0x0][0x890] ;  /* 0x00011200ff0477ac */ /* 0x000ee20008000a00 */
[----:B------:R-:W-:Y:S02]  /*0030*/  PRMT R88, RZ, 0x7610, R88 ;  /* 0x00007610ff587816 */ /* 0x000fe40000000058 */
[----:B------:R-:W-:Y:S01]  /*0040*/  ELECT P5, URZ, PT ;  /* 0x0000000000ff782f */ /* 0x000fe200038a0000 */
[----:B------:R-:W4:Y:S01]  /*0050*/  LDCU.64 UR46, c[0x0][0x358] ;  /* 0x00006b00ff2e77ac */ /* 0x000f220008000a00 */
[----:B---3--:R-:W-:-:S04]  /*0060*/  UISETP.NE.U32.AND UP0, UPT, UR4, URZ, UPT ;  /* 0x000000ff0400728c */ /* 0x008fc8000bf05070 */
[----:B------:R-:W-:Y:S01]  /*0070*/  UISETP.NE.AND.EX UP0, UPT, UR5, URZ, UPT, UP0 ;  /* 0x000000ff0500728c */ /* 0x000fe2000bf05300 */
[----:B--2---:R-:W-:-:S05]  /*0080*/  SHF.R.U32.HI R92, RZ, 0x5, R93 ;  /* 0x00000005ff5c7819 */ /* 0x004fca000001165d */
[----:B------:R-:W2:Y:S02]  /*0090*/  SHFL.IDX PT, R0, R92, RZ, 0x1f ;  /* 0x00001fff5c007589 */ /* 0x000ea400000e0000 */
[----:B--2---:R-:W-:Y:S01]  /*00a0*/  R2UR UR8, R0 ;  /* 0x00000000000872ca */ /* 0x004fe200000e0000 */
[----:B-1--4-:R-:W-:-:S14]  /*00b0*/  BRA.U UP0, `(.L_x_0) ;  /* 0x00000001002c7547 */ /* 0x012fdc000b800000 */
[----:B------:R-:W1:Y:S02]  /*00c0*/  LDCU.64 UR6, c[0x0][0x888] ;  /* 0x00011100ff0677ac */ /* 0x000e640008000a00 */
[----:B-1----:R-:W-:-:S04]  /*00d0*/  UISETP.NE.U32.AND UP0, UPT, UR6, URZ, UPT ;  /* 0x000000ff0600728c */ /* 0x002fc8000bf05070 */
[----:B------:R-:W-:-:S09]  /*00e0*/  UISETP.NE.AND.EX UP0, UPT, UR7, URZ, UPT, UP0 ;  /* 0x000000ff0700728c */ /* 0x000fd2000bf05300 */
[----:B------:R-:W-:Y:S05]  /*00f0*/  BRA.U !UP0, `(.L_x_1) ;  /* 0x0000000108107547 */ /* 0x000fea000b800000 */
[----:B------:R-:W1:Y:S02]  /*0100*/  LDC.64 R2, c[0x0][0x888] ;  /* 0x00022200ff027b82 */ /* 0x000e640000000a00 */
[----:B-1----:R1:W5:Y:S01]  /*0110*/  LDG.E R49, desc[UR46][R2.64] ;  /* 0x0000002e02317981 */ /* 0x002362000c1e1900 */
[----:B------:R-:W-:Y:S01]  /*0120*/  HFMA2 R88, -RZ, RZ, 0, 5.9604644775390625e-08 ;  /* 0x00000001ff587431 */ /* 0x000fe200000001ff */
[----:B------:R-:W-:Y:S05]  /*0130*/  BRA `(.L_x_0) ;  /* 0x00000000000c7947 */ /* 0x000fea0003800000 */
.L_x_1:
[----:B------:R-:W1:Y:S01]  /*0140*/  LDCU UR6, c[0x0][0x880] ;  /* 0x00011000ff0677ac */ /* 0x000e620008000800 */
[----:B------:R-:W-:Y:S01]  /*0150*/  HFMA2 R88, -RZ, RZ, 0, 5.9604644775390625e-08 ;  /* 0x00000001ff587431 */ /* 0x000fe200000001ff */
[----:B-1----:R-:W-:-:S07]  /*0160*/  MOV R49, UR6 ;  /* 0x0000000600317c02 */ /* 0x002fce0008000f00 */
.L_x_0:
[----:B------:R-:W2:Y:S02]  /*0170*/  LDCU.64 UR6, c[0x0][0x8b0] ;  /* 0x00011600ff0677ac */ /* 0x000ea40008000a00 */
[----:B--2---:R-:W-:-:S04]  /*0180*/  UISETP.NE.U32.AND UP0, UPT, UR6, URZ, UPT ;  /* 0x000000ff0600728c */ /* 0x004fc8000bf05070 */
[----:B------:R-:W-:-:S09]  /*0190*/  UISETP.NE.AND.EX UP0, UPT, UR7, URZ, UPT, UP0 ;  /* 0x000000ff0700728c */ /* 0x000fd2000bf05300 */
[----:B------:R-:W-:Y:S05]  /*01a0*/  BRA.U UP0, `(.L_x_2) ;  /* 0x0000000100247547 */ /* 0x000fea000b800000 */
[----:B------:R-:W2:Y:S02]  /*01b0*/  LDCU.64 UR6, c[0x0][0x8a8] ;  /* 0x00011500ff0677ac */ /* 0x000ea40008000a00 */
[----:B--2---:R-:W-:-:S04]  /*01c0*/  UISETP.NE.U32.AND UP0, UPT, UR6, URZ, UPT ;  /* 0x000000ff0600728c */ /* 0x004fc8000bf05070 */
[----:B------:R-:W-:-:S09]  /*01d0*/  UISETP.NE.AND.EX UP0, UPT, UR7, URZ, UPT, UP0 ;  /* 0x000000ff0700728c */ /* 0x000fd2000bf05300 */
[----:B------:R-:W-:Y:S05]  /*01e0*/  BRA.U !UP0, `(.L_x_3) ;  /* 0x00000001080c7547 */ /* 0x000fea000b800000 */
[----:B-1----:R-:W1:Y:S02]  /*01f0*/  LDC.64 R2, c[0x0][0x8a8] ;  /* 0x00022a00ff027b82 */ /* 0x002e640000000a00 */
[----:B-1----:R2:W5:Y:S01]  /*0200*/  LDG.E R47, desc[UR46][R2.64] ;  /* 0x0000002e022f7981 */ /* 0x002562000c1e1900 */
[----:B------:R-:W-:Y:S05]  /*0210*/  BRA `(.L_x_2) ;  /* 0x0000000000087947 */ /* 0x000fea0003800000 */
.L_x_3:
[----:B------:R-:W2:Y:S02]  /*0220*/  LDCU UR6, c[0x0][0x8a0] ;  /* 0x00011400ff0677ac */ /* 0x000ea40008000800 */
[----:B--2---:R-:W-:Y:S02]  /*0230*/  MOV R47, UR6 ;  /* 0x00000006002f7c02 */ /* 0x004fe40008000f00 */
.L_x_2:
[----:B------:R-:W-:Y:S01]  /*0240*/  IMAD.U32 R0, RZ, RZ, UR8 ;  /* 0x00000008ff007e24 */ /* 0x000fe2000f8e00ff */
[----:B------:R-:W-:Y:S04]  /*0250*/  BSSY.RECONVERGENT B0, `(.L_x_4) ;  /* 0x000000c000007945 */ /* 0x000fe80003800200 */
[C---:B------:R-:W-:Y:S02]  /*0260*/  ISETP.NE.OR P1, PT, R0.reuse, 0x1, !P5 ;  /* 0x000000010000780c */ /* 0x040fe40006f25670 */
[----:B------:R-:W-:-:S11]  /*0270*/  ISETP.NE.OR P0, PT, R0, 0x3, !P5 ;  /* 0x000000030000780c */ /* 0x000fd60006f05670 */
[----:B------:R-:W-:Y:S05]  /*0280*/  @P1 BRA `(.L_x_5) ;  /* 0x0000000000201947 */ /* 0x000fea0003800000 */
[----:B------:R-:W3:Y:S02]  /*0290*/  LDCU.64 UR6, c[0x0][0x348] ;  /* 0x00006900ff0677ac */ /* 0x000ee40008000a00 */
[----:B---3--:R-:W-:Y:S02]  /*02a0*/  UIADD3 UR10, UP1, UPT, UR6, 0x80, URZ ;  /* 0x00000080060a7890 */ /* 0x008fe4000ff3e0ff */
[----:B------:R-:W-:Y:S02]  /*02b0*/  UIADD3 UR6, UP0, UPT, UR6, 0x180, URZ ;  /* 0x0000018006067890 */ /* 0x000fe4000ff1e0ff */
[----:B------:R-:W-:Y:S02]  /*02c0*/  UIADD3.X UR11, UPT, UPT, URZ, UR7, URZ, UP1, !UPT ;  /* 0x00000007ff0b7290 */ /* 0x000fe40008ffe4ff */
[----:B------:R-:W-:-:S07]  /*02d0*/  UIADD3.X UR7, UPT, UPT, URZ, UR7, URZ, UP0, !UPT ;  /* 0x00000007ff077290 */ /* 0x000fce00087fe4ff */
[----:B------:R3:W-:Y:S02]  /*02e0*/  UTMACCTL.PF [UR10] ;  /* 0x000000000a0079b9 */ /* 0x0007e40008040000 */
[----:B------:R3:W-:Y:S02]  /*02f0*/  UTMACCTL.PF [UR6] ;  /* 0x00000000060079b9 */ /* 0x0007e40008040000 */
[----:B---3--:R-:W-:Y:S01]  /*0300*/  NOP ;  /* 0x0000000000007918 */ /* 0x008fe20000000000 */
.L_x_5:
[----:B------:R-:W-:Y:S05]  /*0310*/  BSYNC.RECONVERGENT B0 ;  /* 0x0000000000007941 */ /* 0x000fea0003800200 */
.L_x_4:
[----:B------:R-:W-:Y:S04]  /*0320*/  BSSY.RECONVERGENT B0, `(.L_x_6) ;  /* 0x000000a000007945 */ /* 0x000fe80003800200 */
        /* <DEDUP_REMOVED lines=9> */
.L_x_7:
[----:B------:R-:W-:Y:S05]  /*03c0*/  BSYNC.RECONVERGENT B0 ;  /* 0x0000000000007941 */ /* 0x000fea0003800200 */
.L_x_6:
[----:B------:R-:W3:Y:S01]  /*03d0*/  LDCU.64 UR6, c[0x0][0x888] ;  /* 0x00011100ff0677ac */ /* 0x000ee20008000a00 */
[----:B------:R-:W-:Y:S02]  /*03e0*/  UISETP.EQ.U32.AND UP1, UPT, UR4, URZ, UPT ;  /* 0x000000ff0400728c */ /* 0x000fe4000bf22070 */
[----:B------:R-:W-:Y:S02]  /*03f0*/  UPLOP3.LUT UP2, UPT, UPT, UPT, UPT, 0x80, 0x8 ;  /* 0x000000000008789c */ /* 0x000fe40003f4f070 */
[----:B---3--:R-:W-:-:S04]  /*0400*/  UISETP.NE.U32.AND UP0, UPT, UR6, URZ, UPT ;  /* 0x000000ff0600728c */ /* 0x008fc8000bf05070 */
[----:B------:R-:W-:-:S04]  /*0410*/  UISETP.NE.AND.EX UP0, UPT, UR7, URZ, UPT, UP0 ;  /* 0x000000ff0700728c */ /* 0x000fc8000bf05300 */
[----:B------:R-:W-:-:S04]  /*0420*/  UISETP.EQ.OR.EX UP3, UPT, UR5, URZ, !UP0, UP1 ;  /* 0x000000ff0500728c */ /* 0x000fc8000c762710 */
[----:B------:R-:W-:-:S05]  /*0430*/  UP2UR UR53, UPR, URZ, 0x8 ;  /* 0x00000008ff357883 */ /* 0x000fca0008000000 */
[----:B------:R-:W-:Y:S07]  /*0440*/  BRA.U !UP3, `(.L_x_8) ;  /* 0x000000010b207547 */ /* 0x000fee000b800000 */
[----:B------:R-:W-:Y:S01]  /*0450*/  UISETP.NE.U32.AND UP2, UPT, UR4, URZ, UPT ;  /* 0x000000ff0400728c */ /* 0x000fe2000bf45070 */
[----:B-----5:R-:W-:Y:S01]  /*0460*/  FSETP.NEU.AND P0, PT, R49, RZ, PT ;  /* 0x000000ff3100720b */ /* 0x020fe20003f0d000 */
[----:B------:R-:W-:Y:S02]  /*0470*/  USEL UR4, URZ, 0xffffffff, UP0 ;  /* 0xffffffffff047887 */ /* 0x000fe40008000000 */
[----:B------:R-:W-:-:S10]  /*0480*/  UISETP.NE.AND.EX UP2, UPT, UR5, URZ, UPT, UP2 ;  /* 0x000000ff0500728c */ /* 0x000fd4000bf45320 */
[----:B------:R-:W-:Y:S01]  /*0490*/  VOTEU.ANY UP1, P0 ;  /* 0x0000000000ff7886 */ /* 0x000fe20000020100 */
[----:B------:R-:W-:-:S04]  /*04a0*/  @!UP2 USEL UR4, URZ, 0xffffffff, UP1 ;  /* 0xffffffffff04a887 */ /* 0x000fc80008800000 */
[----:B------:R-:W-:-:S04]  /*04b0*/  ULOP3.LUT UR4, UR4, 0x1, URZ, 0xc0, !UPT ;  /* 0x0000000104047892 */ /* 0x000fc8000f8ec0ff */
[----:B------:R-:W-:-:S11]  /*04c0*/  UISETP.NE.U32.AND UP2, UPT, UR4, 0x1, UPT ;  /* 0x000000010400788c */ /* 0x000fd6000bf45070 */
.L_x_8:
[----:B-12---:R-:W1:Y:S01]  /*04d0*/  SHFL.IDX PT, R2, R92, RZ, 0x1f ;  /* 0x00001fff5c027589 */ /* 0x006e6200000e0000 */
[----:B------:R-:W-:-:S04]  /*04e0*/  UISETP.NE.AND UP1, UPT, UR8, 0x2, UPT ;  /* 0x000000020800788c */ /* 0x000fc8000bf25270 */
[----:B------:R-:W-:Y:S01]  /*04f0*/  USEL UR6, URZ, 0x1, UP1 ;  /* 0x00000001ff067887 */ /* 0x000fe20008800000 */
[----:B-1----:R-:W-:-:S13]  /*0500*/  ISETP.NE.AND P0, PT, R2, RZ, PT ;  /* 0x000000ff0200720c */ /* 0x002fda0003f05270 */
[----:B------:R-:W-:Y:S05]  /*0510*/  @P0 BRA `(.L_x_9) ;  /* 0x0000000000680947 */ /* 0x000fea0003800000 */
[----:B------:R-:W1:Y:S01]  /*0520*/  S2UR UR5, SR_CgaCtaId ;  /* 0x00000000000579c3 */ /* 0x000e620000008800 */
[----:B------:R-:W-:Y:S01]  /*0530*/  UMOV UR7, 0x400 ;  /* 0x0000040000077882 */ /* 0x000fe20000000000 */
[----:B------:R-:W-:Y:S01]  /*0540*/  UMOV UR4, 0x1 ;  /* 0x0000000100047882 */ /* 0x000fe20000000000 */
[----:B------:R-:W-:Y:S01]  /*0550*/  ELECT P0, URZ, PT ;  /* 0x0000000000ff782f */ /* 0x000fe20003800000 */
[----:B------:R-:W-:-:S04]  /*0560*/  UIADD3 UR10, UPT, UPT, -UR4, 0x100000, URZ ;  /* 0x00100000040a7890 */ /* 0x000fc8000fffe1ff */
[----:B------:R-:W-:Y:S02]  /*0570*/  USHF.L.U32 UR11, UR10, 0xb, URZ ;  /* 0x0000000b0a0b7899 */ /* 0x000fe400080006ff */
[----:B------:R-:W-:Y:S02]  /*0580*/  USHF.L.U32 UR10, UR10, 0x1, URZ ;  /* 0x000000010a0a7899 */ /* 0x000fe400080006ff */
[----:B-1----:R-:W-:Y:S01]  /*0590*/  ULEA UR5, UR5, UR7, 0x18 ;  /* 0x0000000705057291 */ /* 0x002fe2000f8ec0ff */
[----:B------:R-:W1:Y:S11]  /*05a0*/  FENCE.VIEW.ASYNC.S ;  /* 0x00000000000073c6 */ /* 0x000e760000000000 */
[----:B-1----:R1:W2:Y:S01]  /*05b0*/  SYNCS.EXCH.64 URZ, [UR5], UR10 ;  /* 0x0000000a05ff75b2 */ /* 0x0022a20008000100 */
[----:B------:R1:W3:Y:S01]  /*05c0*/  SYNCS.EXCH.64 URZ, [UR5+0x40], UR10 ;  /* 0x0000400a05ff75b2 */ /* 0x0002e20008000100 */
[----:B------:R1:W4:Y:S01]  /*05d0*/  SYNCS.EXCH.64 URZ, [UR5+0x8], UR10 ;  /* 0x0000080a05ff75b2 */ /* 0x0003220008000100 */
[----:B------:R1:W1:Y:S01]  /*05e0*/  SYNCS.EXCH.64 URZ, [UR5+0x48], UR10 ;  /* 0x0000480a05ff75b2 */ /* 0x0002620008000100 */
        /* <DEDUP_REMOVED lines=12> */
[----:B------:R-:W-:Y:S01]  /*06b0*/  NOP ;  /* 0x0000000000007918 */ /* 0x000fe20000000000 */
.L_x_9:
[----:B------:R-:W2:Y:S01]  /*06c0*/  SHFL.IDX PT, R2, R92, RZ, 0x1f ;  /* 0x00001fff5c027589 */ /* 0x000ea200000e0000 */
[----:B------:R-:W-:Y:S01]  /*06d0*/  NOP ;  /* 0x0000000000007918 */ /* 0x000fe20000000000 */
[----:B--2---:R-:W-:-:S13]  /*06e0*/  ISETP.NE.AND P0, PT, R2, 0x1, PT ;  /* 0x000000010200780c */ /* 0x004fda0003f05270 */
[----:B------:R-:W-:Y:S05]  /*06f0*/  @P0 BRA `(.L_x_10) ;  /* 0x0000000000500947 */ /* 0x000fea0003800000 */
[----:B------:R-:W2:Y:S01]  /*0700*/  S2UR UR7, SR_CgaCtaId ;  /* 0x00000000000779c3 */ /* 0x000ea20000008800 */
[----:B------:R-:W-:Y:S01]  /*0710*/  UMOV UR9, 0x400 ;  /* 0x0000040000097882 */ /* 0x000fe20000000000 */
[----:B-1----:R-:W-:Y:S01]  /*0720*/  UMOV UR5, 0x20 ;  /* 0x0000002000057882 */ /* 0x002fe20000000000 */
[----:B------:R-:W-:Y:S01]  /*0730*/  UMOV UR4, 0x80 ;  /* 0x0000008000047882 */ /* 0x000fe20000000000 */
[----:B------:R-:W-:-:S04]  /*0740*/  UIADD3 UR10, UPT, UPT, -UR5, 0x100000, URZ ;  /* 0x00100000050a7890 */ /* 0x000fc8000fffe1ff */
[----:B------:R-:W-:Y:S02]  /*0750*/  USHF.L.U32 UR11, UR10, 0xb, URZ ;  /* 0x0000000b0a0b7899 */ /* 0x000fe400080006ff */
[----:B------:R-:W-:Y:S02]  /*0760*/  USHF.L.U32 UR10, UR10, 0x1, URZ ;  /* 0x000000010a0a7899 */ /* 0x000fe400080006ff */
[----:B------:R-:W-:-:S04]  /*0770*/  UIADD3 UR4, UPT, UPT, -UR4, 0x100000, URZ ;  /* 0x0010000004047890 */ /* 0x000fc8000fffe1ff */
[----:B------:R-:W-:Y:S02]  /*0780*/  USHF.L.U32 UR5, UR4, 0xb, URZ ;  /* 0x0000000b04057899 */ /* 0x000fe400080006ff */
[----:B------:R-:W-:Y:S01]  /*0790*/  USHF.L.U32 UR4, UR4, 0x1, URZ ;  /* 0x0000000104047899 */ /* 0x000fe200080006ff */
[----:B------:R-:W-:Y:S01]  /*07a0*/  ELECT P0, URZ, PT ;  /* 0x0000000000ff782f */ /* 0x000fe20003800000 */
[----:B--2---:R-:W-:Y:S01]  /*07b0*/  ULEA UR7, UR7, UR9, 0x18 ;  /* 0x0000000907077291 */ /* 0x004fe2000f8ec0ff */
[----:B------:R-:W1:Y:S11]  /*07c0*/  FENCE.VIEW.ASYNC.S ;  /* 0x00000000000073c6 */ /* 0x000e760000000000 */
[----:B-1----:R2:W1:Y:S01]  /*07d0*/  SYNCS.EXCH.64 URZ, [UR7+0x80], UR10 ;  /* 0x0000800a07ff75b2 */ /* 0x0024620008000100 */
[----:B------:R2:W1:Y:S01]  /*07e0*/  SYNCS.EXCH.64 URZ, [UR7+0x98], UR4 ;  /* 0x0000980407ff75b2 */ /* 0x0004620008000100 */
[----:B------:R2:W1:Y:S01]  /*07f0*/  SYNCS.EXCH.64 URZ, [UR7+0x88], UR10 ;  /* 0x0000880a07ff75b2 */ /* 0x0004620008000100 */
[----:B------:R2:W1:Y:S01]  /*0800*/  SYNCS.EXCH.64 URZ, [UR7+0xa0], UR4 ;  /* 0x0000a00407ff75b2 */ /* 0x0004620008000100 */
[----:B------:R2:W1:Y:S01]  /*0810*/  SYNCS.EXCH.64 URZ, [UR7+0x90], UR10 ;  /* 0x0000900a07ff75b2 */ /* 0x0004620008000100 */
[----:B------:R2:W1:Y:S02]  /*0820*/  SYNCS.EXCH.64 URZ, [UR7+0xa8], UR4 ;  /* 0x0000a80407ff75b2 */ /* 0x0004640008000100 */
[----:B--2---:R-:W-:Y:S01]  /*0830*/  NOP ;  /* 0x0000000000007918 */ /* 0x004fe20000000000 */
.L_x_10:
[----:B------:R-:W2:Y:S01]  /*0840*/  SHFL.IDX PT, R2, R92, RZ, 0x1f ;  /* 0x00001fff5c027589 */ /* 0x000ea200000e0000 */
[----:B------:R-:W-:Y:S01]  /*0850*/  NOP ;  /* 0x0000000000007918 */ /* 0x000fe20000000000 */
[----:B--2---:R-:W-:-:S13]  /*0860*/  ISETP.NE.AND P0, PT, R2, 0x3, PT ;  /* 0x000000030200780c */ /* 0x004fda0003f05270 */
[----:B------:R-:W-:Y:S05]  /*0870*/  @P0 BRA `(.L_x_11) ;  /* 0x0000000000300947 */ /* 0x000fea0003800000 */
[----:B-1----:R-:W1:Y:S01]  /*0880*/  S2UR UR5, SR_CgaCtaId ;  /* 0x00000000000579c3 */ /* 0x002e620000008800 */
        /* <DEDUP_REMOVED lines=8> */
[----:B-1----:R2:W1:Y:S01]  /*0910*/  SYNCS.EXCH.64 URZ, [UR5+0xb0], UR10 ;  /* 0x0000b00a05ff75b2 */ /* 0x0024620008000100 */
[----:B------:R2:W1:Y:S02]  /*0920*/  SYNCS.EXCH.64 URZ, [UR5+0xb8], UR10 ;  /* 0x0000b80a05ff75b2 */ /* 0x0004640008000100 */
[----:B--2---:R-:W-:Y:S01]  /*0930*/  NOP ;  /* 0x0000000000007918 */ /* 0x004fe20000000000 */
.L_x_11:
[----:B------:R-:W2:Y:S01]  /*0940*/  SHFL.IDX PT, R2, R92, RZ, 0x1f ;  /* 0x00001fff5c027589 */ /* 0x000ea200000e0000 */
[----:B------:R-:W-:Y:S01]  /*0950*/  NOP ;  /* 0x0000000000007918 */ /* 0x000fe20000000000 */
[----:B--2---:R-:W-:-:S13]  /*0960*/  ISETP.NE.AND P0, PT, R2, 0x4, PT ;  /* 0x000000040200780c */ /* 0x004fda0003f05270 */
[----:B------:R-:W-:Y:S05]  /*0970*/  @P0 BRA `(.L_x_12) ;  /* 0x00000000004c0947 */ /* 0x000fea0003800000 */
[----:B-1----:R-:W1:Y:S01]  /*0980*/  S2UR UR5, SR_CgaCtaId ;  /* 0x00000000000579c3 */ /* 0x002e620000008800 */
[----:B------:R-:W-:Y:S01]  /*0990*/  UMOV UR9, 0x100 ;  /* 0x0000010000097882 */ /* 0x000fe20000000000 */
[----:B------:R-:W-:Y:S01]  /*09a0*/  UMOV UR7, 0x400 ;  /* 0x0000040000077882 */ /* 0x000fe20000000000 */
[----:B------:R-:W-:Y:S01]  /*09b0*/  USEL UR9, UR9, 0xe0, UP2 ;  /* 0x000000e009097887 */ /* 0x000fe20009000000 */
[----:B------:R-:W-:Y:S01]  /*09c0*/  UMOV UR4, 0x1 ;  /* 0x0000000100047882 */ /* 0x000fe20000000000 */
[----:B------:R-:W-:Y:S01]  /*09d0*/  ELECT P0, URZ, PT ;  /* 0x0000000000ff782f */ /* 0x000fe20003800000 */
[----:B------:R-:W-:-:S04]  /*09e0*/  UIADD3 UR10, UPT, UPT, -UR4, 0x100000, URZ ;  /* 0x00100000040a7890 */ /* 0x000fc8000fffe1ff */
[----:B------:R-:W-:Y:S02]  /*09f0*/  USHF.L.U32 UR11, UR10, 0xb, URZ ;  /* 0x0000000b0a0b7899 */ /* 0x000fe400080006ff */
[----:B------:R-:W-:Y:S02]  /*0a00*/  USHF.L.U32 UR10, UR10, 0x1, URZ ;  /* 0x000000010a0a7899 */ /* 0x000fe400080006ff */
[----:B------:R-:W-:-:S04]  /*0a10*/  UIADD3 UR12, UPT, UPT, -UR9, 0x100000, URZ ;  /* 0x00100000090c7890 */ /* 0x000fc8000fffe1ff */
[----:B------:R-:W-:Y:S02]  /*0a20*/  USHF.L.U32 UR13, UR12, 0xb, URZ ;  /* 0x0000000b0c0d7899 */ /* 0x000fe400080006ff */
[----:B------:R-:W-:Y:S02]  /*0a30*/  USHF.L.U32 UR12, UR12, 0x1, URZ ;  /* 0x000000010c0c7899 */ /* 0x000fe400080006ff */
[----:B-1----:R-:W-:Y:S01]  /*0a40*/  ULEA UR5, UR5, UR7, 0x18 ;  /* 0x0000000705057291 */ /* 0x002fe2000f8ec0ff */
[----:B------:R-:W1:Y:S11]  /*0a50*/  FENCE.VIEW.ASYNC.S ;  /* 0x00000000000073c6 */ /* 0x000e760000000000 */
[----:B-1----:R2:W1:Y:S01]  /*0a60*/  SYNCS.EXCH.64 URZ, [UR5+0xc0], UR10 ;  /* 0x0000c00a05ff75b2 */ /* 0x0024620008000100 */
[----:B------:R2:W1:Y:S01]  /*0a70*/  SYNCS.EXCH.64 URZ, [UR5+0xd0], UR12 ;  /* 0x0000d00c05ff75b2 */ /* 0x0004620008000100 */
[----:B------:R2:W1:Y:S01]  /*0a80*/  SYNCS.EXCH.64 URZ, [UR5+0xc8], UR10 ;  /* 0x0000c80a05ff75b2 */ /* 0x0004620008000100 */
[----:B------:R2:W1:Y:S02]  /*0a90*/  SYNCS.EXCH.64 URZ, [UR5+0xd8], UR12 ;  /* 0x0000d80c05ff75b2 */ /* 0x0004640008000100 */
[----:B--2---:R-:W-:Y:S01]  /*0aa0*/  NOP ;  /* 0x0000000000007918 */ /* 0x004fe20000000000 */
.L_x_12:
        /* <DEDUP_REMOVED lines=22> */
[----:B------:R2:W1:Y:S01]  /*0c10*/  SYNCS.EXCH.64 URZ, [UR7+0x110], UR4 ;  /* 0x0001100407ff75b2 */ /* 0x0004620008000100 */
[----:B------:R2:W1:Y:S01]  /*0c20*/  SYNCS.EXCH.64 URZ, [UR7+0xf8], UR10 ;  /* 0x0000f80a07ff75b2 */ /* 0x0004620008000100 */
[----:B------:R2:W1:Y:S02]  /*0c30*/  SYNCS.EXCH.64 URZ, [UR7+0x118], UR4 ;  /* 0x0001180407ff75b2 */ /* 0x0004640008000100 */
[----:B--2---:R-:W-:Y:S01]  /*0c40*/  NOP ;  /* 0x0000000000007918 */ /* 0x004fe20000000000 */
.L_x_13:
        /* <DEDUP_REMOVED lines=18> */
.L_x_14:
[----:B-1----:R-:W1:Y:S01]  /*0d70*/  S2UR UR5, SR_CTAID.X ;  /* 0x00000000000579c3 */ /* 0x002e620000002500 */
[----:B------:R-:W-:-:S05]  /*0d80*/  CS2R.32 R87, SR_CgaSize ;  /* 0x0000000000577805 */ /* 0x000fca0000008a00 */
[----:B------:R-:W-:-:S05]  /*0d90*/  IMAD R87, R87, -0xa0, RZ ;  /* 0xffffff6057577824 */ /* 0x000fca00078e02ff */
[----:B------:R-:W-:-:S14]  /*0da0*/  R2UR UR9, R87 ;  /* 0x00000000570972ca */ /* 0x000fdc00000e0000 */
[----:B------:R-:W2:Y:S01]  /*0db0*/  LDCU UR9, c[0x0][UR9+0x2b0] ;  /* 0x00005600090977ac */ /* 0x000ea20008000800 */
[----:B------:R-:W-:Y:S01]  /*0dc0*/  NOP ;  /* 0x0000000000007918 */ /* 0x000fe20000000000 */
[----:B------:R-:W-:-:S05]  /*0dd0*/  CS2R.32 R87, SR_CgaSize ;  /* 0x0000000000577805 */ /* 0x000fca0000008a00 */
[----:B------:R-:W-:-:S05]  /*0de0*/  IMAD R87, R87, -0xa0, RZ ;  /* 0xffffff6057577824 */ /* 0x000fca00078e02ff */
[----:B------:R-:W-:-:S14]  /*0df0*/  R2UR UR7, R87 ;  /* 0x00000000570772ca */ /* 0x000fdc00000e0000 */
[----:B------:R-:W3:Y:S01]  /*0e00*/  LDCU UR7, c[0x0][UR7+0x2b4] ;  /* 0x00005680070777ac */ /* 0x000ee20008000800 */
[----:B------:R-:W4:Y:S08]  /*0e10*/  S2UR UR4, SR_CTAID.Y ;  /* 0x00000000000479c3 */ /* 0x000f300000002600 */
[----:B------:R-:W3:Y:S01]  /*0e20*/  LDC R10, c[0x0][0xb24] ;  /* 0x0002c900ff0a7b82 */ /* 0x000ee20000000800 */
[----:B-1----:R-:W-:-:S02]  /*0e30*/  I2FP.F32.U32 R87, UR5 ;  /* 0x0000000500577c45 */ /* 0x002fc40008201000 */
[----:B------:R-:W-:-:S05]  /*0e40*/  CS2R.32 R3, SR_CgaSize ;  /* 0x0000000000037805 */ /* 0x000fca0000008a00 */
[----:B------:R-:W-:-:S06]  /*0e50*/  IMAD R3, R3, -0xa0, RZ ;  /* 0xffffff6003037824 */ /* 0x000fcc00078e02ff */
[----:B------:R-:W1:Y:S01]  /*0e60*/  LDC R3, c[0x0][R3+0x2a0] ;  /* 0x0000a80003037b82 */ /* 0x000e620000000800 */
[----:B------:R-:W-:Y:S01]  /*0e70*/  MOV R15, UR5 ;  /* 0x00000005000f7c02 */ /* 0x000fe20008000f00 */
[----:B--2---:R-:W-:Y:S01]  /*0e80*/  FMUL R87, R87, UR9 ;  /* 0x0000000957577c20 */ /* 0x004fe20008400000 */
[----:B----4-:R-:W-:Y:S02]  /*0e90*/  I2FP.F32.U32 R86, UR4 ;  /* 0x0000000400567c45 */ /* 0x010fe40008201000 */
[----:B------:R-:W-:-:S05]  /*0ea0*/  CS2R.32 R2, SR_CgaSize ;  /* 0x0000000000027805 */ /* 0x000fca0000008a00 */
[----:B------:R-:W-:-:S06]  /*0eb0*/  IMAD R2, R2, -0xa0, RZ ;  /* 0xffffff6002027824 */ /* 0x000fcc00078e02ff */
[----:B------:R-:W2:Y:S01]  /*0ec0*/  LDC R2, c[0x0][R2+0x2a4] ;  /* 0x0000a90002027b82 */ /* 0x000ea20000000800 */
[----:B------:R-:W-:Y:S01]  /*0ed0*/  MOV R14, UR4 ;  /* 0x00000004000e7c02 */ /* 0x000fe20008000f00 */
[----:B------:R-:W4:Y:S01]  /*0ee0*/  F2I.U32.TRUNC.NTZ R87, R87 ;  /* 0x0000005700577305 */ /* 0x000f22000020f000 */
[----:B---3--:R-:W-:-:S05]  /*0ef0*/  FMUL R86, R86, UR7 ;  /* 0x0000000756567c20 */ /* 0x008fca0008400000 */
[----:B------:R-:W-:Y:S01]  /*0f00*/  BAR.SYNC.DEFER_BLOCKING 0x0 ;  /* 0x0000000000007b1d */ /* 0x000fe20000010000 */
[----:B------:R-:W-:-:S05]  /*0f10*/  ISETP.GE.AND P0, PT, R10, 0x1, PT ;  /* 0x000000010a00780c */ /* 0x000fca0003f06270 */
[----:B------:R-:W3:Y:S02]  /*0f20*/  F2I.U32.TRUNC.NTZ R86, R86 ;  /* 0x0000005600567305 */ /* 0x000ee4000020f000 */
[----:B------:R-:W2:Y:S01]  /*0f30*/  S2UR UR36, SR_CTAID.Z ;  /* 0x00000000002479c3 */ /* 0x000ea20000002700 */
[----:B----4-:R-:W-:-:S05]  /*0f40*/  IADD3 R87, PT, PT, -R87, RZ, RZ ;  /* 0x000000ff57577210 */ /* 0x010fca0007ffe1ff */
[----:B-1----:R-:W-:Y:S01]  /*0f50*/  IMAD R87, R3, R87, UR5 ;  /* 0x0000000503577e24 */ /* 0x002fe2000f8e0257 */
[----:B---3--:R-:W-:-:S05]  /*0f60*/  IADD3 R86, PT, PT, -R86, RZ, RZ ;  /* 0x000000ff56567210 */ /* 0x008fca0007ffe1ff */
[----:B--2---:R-:W-:Y:S01]  /*0f70*/  IMAD R86, R2, R86, UR4 ;  /* 0x0000000402567e24 */ /* 0x004fe2000f8e0256 */
[----:B------:R-:W-:Y:S06]  /*0f80*/  @!P0 BRA `(.L_x_15) ;  /* 0x0000000000b88947 */ /* 0x000fec0003800000 */
[----:B------:R-:W1:Y:S01]  /*0f90*/  LDC.64 R4, c[0x0][0xb18] ;  /* 0x0002c600ff047b82 */ /* 0x000e620000000a00 */
[----:B------:R-:W-:-:S07]  /*0fa0*/  ISETP.NE.AND P0, PT, R10, 0x1, PT ;  /* 0x000000010a00780c */ /* 0x000fce0003f05270 */
[----:B------:R-:W2:Y:S08]  /*0fb0*/  LDC R9, c[0x0][0xb0c] ;  /* 0x0002c300ff097b82 */ /* 0x000eb00000000800 */
[----:B------:R-:W3:Y:S08]  /*0fc0*/  LDC R12, c[0x0][0x370] ;  /* 0x0000dc00ff0c7b82 */ /* 0x000ef00000000800 */
[----:B------:R-:W4:Y:S01]  /*0fd0*/  LDC R11, c[0x0][0x374] ;  /* 0x0000dd00ff0b7b82 */ /* 0x000f220000000800 */
[----:B-1----:R-:W-:-:S07]  /*0fe0*/  ISETP.NE.AND P1, PT, R4, 0x1, PT ;  /* 0x000000010400780c */ /* 0x002fce0003f25270 */
[----:B------:R-:W3:Y:S01]  /*0ff0*/  LDC.64 R6, c[0x0][0xb10] ;  /* 0x0002c400ff067b82 */ /* 0x000ee20000000a00 */
[----:B--2---:R-:W-:-:S07]  /*1000*/  ISETP.NE.AND P2, PT, R9, 0x1, PT ;  /* 0x000000010900780c */ /* 0x004fce0003f45270 */
[----:B------:R-:W1:Y:S08]  /*1010*/  LDC R8, c[0x0][0xb20] ;  /* 0x0002c800ff087b82 */ /* 0x000e700000000800 */
[----:B------:R-:W2:Y:S01]  /*1020*/  LDC.64 R2, c[0x0][0xb28] ;  /* 0x0002ca00ff027b82 */ /* 0x000ea20000000a00 */
[----:B----4-:R-:W-:-:S04]  /*1030*/  IMAD.HI.U32 R13, R11, R5, RZ ;  /* 0x000000050b0d7227 */ /* 0x010fc800078e00ff */
[----:B------:R-:W-:-:S04]  /*1040*/  IMAD.HI.U32 R5, R14, R5, RZ ;  /* 0x000000050e057227 */ /* 0x000fc800078e00ff */
[----:B---3--:R-:W-:-:S05]  /*1050*/  IMAD.HI.U32 R16, R12, R6, RZ ;  /* 0x000000060c107227 */ /* 0x008fca00078e00ff */
[-C--:B------:R-:W-:Y:S01]  /*1060*/  @P2 SHF.R.U32.HI R12, RZ, R7.reuse, R16 ;  /* 0x00000007ff0c2219 */ /* 0x080fe20000011610 */
[----:B------:R-:W-:Y:S01]  /*1070*/  IMAD.HI.U32 R16, R15, R6, RZ ;  /* 0x000000060f107227 */ /* 0x000fe200078e00ff */
[-C--:B-1----:R-:W-:Y:S02]  /*1080*/  @P1 SHF.R.U32.HI R11, RZ, R8.reuse, R13 ;  /* 0x00000008ff0b1219 */ /* 0x082fe4000001160d */
[----:B------:R-:W-:Y:S02]  /*1090*/  SHF.R.U32.HI R5, RZ, R8, R5 ;  /* 0x00000008ff057219 */ /* 0x000fe40000011605 */
[----:B------:R-:W-:Y:S02]  /*10a0*/  SHF.R.U32.HI R16, RZ, R7, R16 ;  /* 0x00000007ff107219 */ /* 0x000fe40000011610 */
[----:B------:R-:W-:Y:S01]  /*10b0*/  SEL R5, R14, R5, !P1 ;  /* 0x000000050e057207 */ /* 0x000fe20004800000 */
[----:B--2---:R-:W-:Y:S01]  /*10c0*/  IMAD.HI.U32 R13, R11, R2, RZ ;  /* 0x000000020b0d7227 */ /* 0x004fe200078e00ff */
[----:B------:R-:W-:-:S03]  /*10d0*/  SEL R16, R15, R16, !P2 ;  /* 0x000000100f107207 */ /* 0x000fc60005000000 */
[----:B------:R-:W-:Y:S01]  /*10e0*/  IMAD.HI.U32 R6, R12, R2, RZ ;  /* 0x000000020c067227 */ /* 0x000fe200078e00ff */
[----:B------:R-:W-:-:S04]  /*10f0*/  @P0 SHF.R.U32.HI R11, RZ, R3, R13 ;  /* 0x00000003ff0b0219 */ /* 0x000fc8000001160d */
[----:B------:R-:W-:Y:S01]  /*1100*/  @P0 SHF.R.U32.HI R12, RZ, R3, R6 ;  /* 0x00000003ff0c0219 */ /* 0x000fe20000011606 */
[----:B------:R-:W-:-:S04]  /*1110*/  IMAD R11, R11, R10, RZ ;  /* 0x0000000a0b0b7224 */ /* 0x000fc800078e02ff */
[----:B------:R-:W-:Y:S01]  /*1120*/  IMAD R6, R12, R10, RZ ;  /* 0x0000000a0c067224 */ /* 0x000fe200078e02ff */
[----:B------:R-:W-:-:S04]  /*1130*/  ISETP.GE.AND P1, PT, R5, R11, PT ;  /* 0x0000000b0500720c */ /* 0x000fc80003f26270 */
[----:B------:R-:W-:Y:S01]  /*1140*/  ISETP.GE.OR P1, PT, R16, R6, P1 ;  /* 0x000000061000720c */ /* 0x000fe20000f26670 */
[----:B------:R-:W-:-:S05]  /*1150*/  IMAD.HI.U32 R6, R5, R2, RZ ;  /* 0x0000000205067227 */ /* 0x000fca00078e00ff */
[----:B------:R-:W-:-:S04]  /*1160*/  SHF.R.U32.HI R6, RZ, R3, R6 ;  /* 0x00000003ff067219 */ /* 0x000fc80000011606 */
[----:B------:R-:W-:-:S03]  /*1170*/  SEL R6, R5, R6, !P0 ;  /* 0x0000000605067207 */ /* 0x000fc60004000000 */
[----:B------:R-:W-:Y:S01]  /*1180*/  @!P1 IMAD.HI.U32 R7, R16, R2, RZ ;  /* 0x0000000210079227 */ /* 0x000fe200078e00ff */
[----:B------:R-:W-:-:S04]  /*1190*/  IADD3 R2, PT, PT, -R6, RZ, RZ ;  /* 0x000000ff06027210 */ /* 0x000fc80007ffe1ff */
[----:B------:R-:W-:Y:S01]  /*11a0*/  @!P1 SHF.R.U32.HI R3, RZ, R3, R7 ;  /* 0x00000003ff039219 */ /* 0x000fe20000011607 */
[----:B------:R-:W-:Y:S01]  /*11b0*/  IMAD R2, R10, R2, R5 ;  /* 0x000000020a027224 */ /* 0x000fe200078e0205 */
[----:B------:R-:W-:Y:S02]  /*11c0*/  IADD3 R7, PT, PT, -R5, RZ, RZ ;  /* 0x000000ff05077210 */ /* 0x000fe40007ffe1ff */
[----:B------:R-:W-:-:S03]  /*11d0*/  @!P1 SEL R3, R16, R3, !P0 ;  /* 0x0000000310039207 */ /* 0x000fc60004000000 */
[----:B------:R-:W-:Y:S02]  /*11e0*/  IMAD R7, R4, R7, R14 ;  /* 0x0000000704077224 */ /* 0x000fe400078e020e */
[--C-:B------:R-:W-:Y:S02]  /*11f0*/  @!P1 IMAD.IADD R6, R6, 0x1, -R3.reuse ;  /* 0x0000000106069824 */ /* 0x100fe400078e0a03 */
[----:B------:R-:W-:Y:S01]  /*1200*/  @!P1 IMAD R3, R2, R12, R3 ;  /* 0x0000000c02039224 */ /* 0x000fe200078e0203 */
[----:B------:R-:W-:Y:S01]  /*1210*/  IADD3 R2, PT, PT, -R16, RZ, RZ ;  /* 0x000000ff10027210 */ /* 0x000fe20007ffe1ff */
[----:B------:R-:W-:Y:S02]  /*1220*/  @!P1 IMAD R5, R6, R10, R16 ;  /* 0x0000000a06059224 */ /* 0x000fe400078e0210 */
[----:B------:R-:W-:Y:S02]  /*1230*/  @!P1 IMAD.MOV.U32 R16, RZ, RZ, R3 ;  /* 0x000000ffff109224 */ /* 0x000fe400078e0003 */
[----:B------:R-:W-:-:S02]  /*1240*/  IMAD R2, R9, R2, R15 ;  /* 0x0000000209027224 */ /* 0x000fc400078e020f */
[----:B------:R-:W-:Y:S02]  /*1250*/  IMAD R14, R5, R4, R7 ;  /* 0x00000004050e7224 */ /* 0x000fe400078e0207 */
[----:B------:R-:W-:Y:S02]  /*1260*/  IMAD R15, R16, R9, R2 ;  /* 0x00000009100f7224 */ /* 0x000fe400078e0202 */
.L_x_15:
[----:B------:R-:W1:Y:S01]  /*1270*/  LDCU UR4, c[0x0][0xb30] ;  /* 0x00016600ff0477ac */ /* 0x000e620008000800 */
[----:B------:R-:W2:Y:S08]  /*1280*/  S2UR UR37, SR_CgaCtaId ;  /* 0x00000000002579c3 */ /* 0x000eb00000008800 */
[----:B------:R-:W3:Y:S01]  /*1290*/  LDC R40, c[0x0][0xb24] ;  /* 0x0002c900ff287b82 */ /* 0x000ee20000000800 */
[----:B-1----:R-:W-:-:S09]  /*12a0*/  UISETP.NE.AND UP1, UPT, UR4, 0x1, UPT ;  /* 0x000000010400788c */ /* 0x002fd2000bf25270 */
[----:B--2---:R-:W-:Y:S05]  /*12b0*/  BRA.U UP1, `(.L_x_16) ;  /* 0x0000000101407547 */ /* 0x004fea000b800000 */
[----:B------:R-:W1:Y:S08]  /*12c0*/  LDC.64 R4, c[0x0][0xb10] ;  /* 0x0002c400ff047b82 */ /* 0x000e700000000a00 */
[----:B------:R-:W2:Y:S08]  /*12d0*/  LDC.64 R2, c[0x0][0xb18] ;  /* 0x0002c600ff027b82 */ /* 0x000eb00000000a00 */
[----:B------:R-:W4:Y:S08]  /*12e0*/  LDC R6, c[0x0][0xb20] ;  /* 0x0002c800ff067b82 */ /* 0x000f300000000800 */
[----:B------:R-:W3:Y:S01]  /*12f0*/  LDC R7, c[0x0][0xb0c] ;  /* 0x0002c300ff077b82 */ /* 0x000ee20000000800 */
[----:B-1----:R-:W-:-:S05]  /*1300*/  IMAD.HI.U32 R4, R15, R4, RZ ;  /* 0x000000040f047227 */ /* 0x002fca00078e00ff */
[----:B------:R-:W-:Y:S01]  /*1310*/  SHF.R.U32.HI R4, RZ, R5, R4 ;  /* 0x00000005ff047219 */ /* 0x000fe20000011604 */
[----:B--2---:R-:W-:Y:S01]  /*1320*/  IMAD.HI.U32 R3, R14, R3, RZ ;  /* 0x000000030e037227 */ /* 0x004fe200078e00ff */
[----:B------:R-:W-:-:S04]  /*1330*/  ISETP.NE.AND P0, PT, R2, 0x1, PT ;  /* 0x000000010200780c */ /* 0x000fc80003f05270 */
[----:B----4-:R-:W-:-:S04]  /*1340*/  SHF.R.U32.HI R3, RZ, R6, R3 ;  /* 0x00000006ff037219 */ /* 0x010fc80000011603 */
[----:B------:R-:W-:Y:S02]  /*1350*/  SEL R3, R14, R3, !P0 ;  /* 0x000000030e037207 */ /* 0x000fe40004000000 */
[----:B---3--:R-:W-:-:S04]  /*1360*/  ISETP.NE.AND P1, PT, R7, 0x1, PT ;  /* 0x000000010700780c */ /* 0x008fc80003f25270 */
[----:B------:R-:W-:-:S05]  /*1370*/  SEL R4, R15, R4, !P1 ;  /* 0x000000040f047207 */ /* 0x000fca0004800000 */
[----:B------:R-:W-:Y:S02]  /*1380*/  IMAD.IADD R5, R3, 0x1, -R4 ;  /* 0x0000000103057824 */ /* 0x000fe400078e0a04 */
[----:B------:R-:W-:Y:S02]  /*1390*/  IMAD.IADD R3, R4, 0x1, -R3 ;  /* 0x0000000104037824 */ /* 0x000fe400078e0a03 */
[----:B------:R-:W-:Y:S02]  /*13a0*/  IMAD R15, R5, R7, R15 ;  /* 0x00000007050f7224 */ /* 0x000fe400078e020f */
[----:B------:R-:W-:-:S07]  /*13b0*/  IMAD R14, R3, R2, R14 ;  /* 0x00000002030e7224 */ /* 0x000fce00078e020e */
.L_x_16:
[----:B------:R-:W-:Y:S01]  /*13c0*/  BAR.SYNC.DEFER_BLOCKING 0x0 ;  /* 0x0000000000007b1d */ /* 0x000fe20000010000 */
[----:B------:R-:W-:Y:S01]  /*13d0*/  UISETP.NE.AND UP1, UPT, UR8, 0x2, UPT ;  /* 0x000000020800788c */ /* 0x000fe2000bf25270 */
[----:B------:R-:W-:Y:S02]  /*13e0*/  ISETP.NE.OR P5, PT, R0, 0x2, !P5 ;  /* 0x000000020000780c */ /* 0x000fe40006fa5670 */
[----:B------:R-:W-:-:S06]  /*13f0*/  LOP3.LUT R2, R93, 0x1f, RZ, 0xc0, !PT ;  /* 0x0000001f5d027812 */ /* 0x000fcc00078ec0ff */
[----:B------:R-:W-:Y:S05]  /*1400*/  BRA.U UP1, `(.L_x_17) ;  /* 0x0000001101ec7547 */ /* 0x000fea000b800000 */
[----:B------:R-:W1:Y:S01]  /*1410*/  LDCU UR13, c[0x0][0x38c] ;  /* 0x00007180ff0d77ac */ /* 0x000e620008000800 */
[----:B------:R-:W2:Y:S01]  /*1420*/  LDC R8, c[0x0][0x370] ;  /* 0x0000dc00ff087b82 */ /* 0x000ea20000000800 */
[----:B------:R-:W-:Y:S01]  /*1430*/  PLOP3.LUT P1, PT, PT, PT, UP2, 0x80, 0x8 ;  /* 0x000000000008781c */ /* 0x000fe20003f2f028 */
[----:B------:R-:W-:Y:S01]  /*1440*/  IMAD.MOV.U32 R17, RZ, RZ, 0x1 ;  /* 0x00000001ff117424 */ /* 0x000fe200078e00ff */
[----:B------:R-:W-:Y:S01]  /*1450*/  ISETP.EQ.OR P4, PT, R2, RZ, P5 ;  /* 0x000000ff0200720c */ /* 0x000fe20002f82670 */
[----:B------:R-:W-:Y:S01]  /*1460*/  IMAD.MOV.U32 R16, RZ, RZ, RZ ;  /* 0x000000ffff107224 */ /* 0x000fe200078e00ff */
[----:B------:R-:W-:Y:S02]  /*1470*/  PLOP3.LUT P1, PT, P1, PT, PT, 0x8, 0x80 ;  /* 0x000000000080781c */ /* 0x000fe40000f2e170 */
[----:B------:R-:W-:Y:S01]  /*1480*/  CS2R R12, SRZ ;  /* 0x00000000000c7805 */ /* 0x000fe2000001ff00 */
[----:B------:R-:W-:Y:S01]  /*1490*/  IMAD.MOV.U32 R11, RZ, RZ, 0x1 ;  /* 0x00000001ff0b7424 */ /* 0x000fe200078e00ff */
[----:B------:R-:W4:Y:S01]  /*14a0*/  LDC R0, c[0x0][0x374] ;  /* 0x0000dd00ff007b82 */ /* 0x000f220000000800 */
[----:B------:R-:W2:Y:S01]  /*14b0*/  LDCU.64 UR22, c[0x0][0x348] ;  /* 0x00006900ff1677ac */ /* 0x000ea20008000a00 */
[----:B------:R-:W-:Y:S01]  /*14c0*/  UMOV UR6, URZ ;  /* 0x000000ff00067c82 */ /* 0x000fe20008000000 */
[----:B-1----:R-:W-:-:S04]  /*14d0*/  UIADD3 UR5, UPT, UPT, UR13, 0x3f, URZ ;  /* 0x0000003f0d057890 */ /* 0x002fc8000fffe0ff */
[----:B------:R-:W-:-:S04]  /*14e0*/  USHF.R.S32.HI UR4, URZ, 0x1f, UR5 ;  /* 0x0000001fff047899 */ /* 0x000fc80008011405 */
[----:B------:R-:W-:-:S04]  /*14f0*/  ULEA.HI UR4, UR4, UR5, URZ, 0x6 ;  /* 0x0000000504047291 */ /* 0x000fc8000f8f30ff */
[----:B------:R-:W-:Y:S02]  /*1500*/  USHF.R.S32.HI UR15, URZ, 0x6, UR4 ;  /* 0x00000006ff0f7899 */ /* 0x000fe40008011404 */
[----:B------:R-:W-:Y:S02]  /*1510*/  UIADD3 UR4, UPT, UPT, UR13, -0x1, URZ ;  /* 0xffffffff0d047890 */ /* 0x000fe4000fffe0ff */
[----:B------:R-:W-:Y:S02]  /*1520*/  UISETP.LT.U32.AND UP0, UPT, UR15, 0x8, UPT ;  /* 0x000000080f00788c */ /* 0x000fe4000bf01070 */
[----:B------:R-:W-:Y:S02]  /*1530*/  UISETP.GE.U32.AND UP1, UPT, UR4, -0x7f, UPT ;  /* 0xffffff810400788c */ /* 0x000fe4000bf26070 */
[----:B------:R-:W-:Y:S02]  /*1540*/  USEL UR14, UR15, 0x8, UP0 ;  /* 0x000000080f0e7887 */ /* 0x000fe40008000000 */
[----:B------:R-:W-:-:S02]  /*1550*/  UIADD3 UR13, UPT, UPT, UR13, 0x7e, URZ ;  /* 0x0000007e0d0d7890 */ /* 0x000fc4000fffe0ff */
[----:B------:R-:W-:Y:S02]  /*1560*/  UIADD3 UR5, UPT, UPT, UR14, -0x1, URZ ;  /* 0xffffffff0e057890 */ /* 0x000fe4000fffe0ff */
[----:B------:R-:W-:-:S03]  /*1570*/  UIADD3 UR7, UPT, UPT, UR15, -UR14, URZ ;  /* 0x8000000e0f077290 */ /* 0x000fc6000fffe0ff */
[----:B------:R-:W-:-:S04]  /*1580*/  @UP1 UIADD3 UR5, UPT, UPT, UR14, URZ, URZ ;  /* 0x000000ff0e051290 */ /* 0x000fc8000fffe0ff */
[----:B--2---:R-:W-:-:S12]  /*1590*/  UIADD3 UR5, UPT, UPT, UR5, 0x1, URZ ;  /* 0x0000000105057890 */ /* 0x004fd8000fffe0ff */
.L_x_35:
[----:B------:R-:W-:Y:S01]  /*15a0*/  UISETP.NE.AND UP0, UPT, UR37, URZ, UPT ;  /* 0x000000ff2500728c */ /* 0x000fe2000bf05270 */
[----:B------:R-:W1:Y:S08]  /*15b0*/  S2UR UR37, SR_CgaCtaId ;  /* 0x00000000002579c3 */ /* 0x000e700000008800 */
[----:B------:R-:W-:Y:S05]  /*15c0*/  BRA.U UP0, `(.L_x_18) ;  /* 0x0000000100347547 */ /* 0x000fea000b800000 */
[----:B------:R-:W2:Y:S01]  /*15d0*/  S2R R2, SR_CgaCtaId ;  /* 0x0000000000027919 */ /* 0x000ea20000008800 */
[----:B------:R-:W-:-:S04]  /*15e0*/  MOV R3, 0x400 ;  /* 0x0000040000037802 */ /* 0x000fc80000000f00 */
[----:B--2---:R-:W-:Y:S02]  /*15f0*/  LEA R2, R2, R3, 0x18 ;  /* 0x0000000302027211 */ /* 0x004fe400078ec0ff */
[----:B------:R-:W-:-:S03]  /*1600*/  SHF.L.U32 R3, R11, 0x1f, RZ ;  /* 0x0000001f0b037819 */ /* 0x000fc600000006ff */
[----:B------:R-:W-:-:S04]  /*1610*/  IMAD R2, R12, 0x8, R2 ;  /* 0x000000080c027824 */ /* 0x000fc800078e0202 */
[----:B------:R-:W2:Y:S02]  /*1620*/  SYNCS.PHASECHK.TRANS64.TRYWAIT P0, [R2+URZ+0x130], R3 ;  /* 0x00013003020075a7 */ /* 0x000ea400080011ff */
[----:B--2---:R-:W-:Y:S05]  /*1630*/  @!P0 BRA `(.L_x_19) ;  /* 0x00000060003c8947 */ /* 0x004fea0003800000 */
.L_x_119:
[----:B------:R-:W-:Y:S01]  /*1640*/  VIADD R12, R12, 0x1 ;  /* 0x000000010c0c7836 */ /* 0x000fe20000000000 */
[----:B------:R2:W-:Y:S04]  /*1650*/  SYNCS.ARRIVE.TRANS64.A1T0 RZ, [R2+URZ+0x120], RZ ;  /* 0x000120ff02ff79a7 */ /* 0x0005e800081000ff */
[----:B------:R-:W-:-:S04]  /*1660*/  ISETP.NE.AND P0, PT, R12, 0x2, PT ;  /* 0x000000020c00780c */ /* 0x000fc80003f05270 */
[----:B------:R-:W-:Y:S02]  /*1670*/  SEL R12, R12, RZ, P0 ;  /* 0x000000ff0c0c7207 */ /* 0x000fe40000000000 */
[----:B--2---:R-:W-:-:S04]  /*1680*/  SEL R2, RZ, 0x1, P0 ;  /* 0x00000001ff027807 */ /* 0x004fc80000000000 */
[----:B------:R-:W-:-:S07]  /*1690*/  LOP3.LUT R11, R11, R2, RZ, 0x3c, !PT ;  /* 0x000000020b0b7212 */ /* 0x000fce00078e3cff */
.L_x_18:
[----:B------:R-:W-:Y:S01]  /*16a0*/  UMOV UR4, 0x400 ;  /* 0x0000040000047882 */ /* 0x000fe20000000000 */
[----:B------:R-:W-:Y:S01]  /*16b0*/  SHF.L.U32 R2, R17, 0x1f, RZ ;  /* 0x0000001f11027819 */ /* 0x000fe200000006ff */
[----:B-1----:R-:W-:Y:S01]  /*16c0*/  ULEA UR4, UR37, UR4, 0x18 ;  /* 0x0000000425047291 */ /* 0x002fe2000f8ec0ff */
[----:B------:R-:W-:Y:S01]  /*16d0*/  R2UR UR35, R15 ;  /* 0x000000000f2372ca */ /* 0x000fe200000e0000 */
[----:B------:R-:W-:Y:S01]  /*16e0*/  UISETP.GE.U32.AND UP0, UPT, UR13, 0x7f, UPT ;  /* 0x0000007f0d00788c */ /* 0x000fe2000bf06070 */
[----:B------:R-:W-:Y:S01]  /*16f0*/  R2UR UR11, R14 ;  /* 0x000000000e0b72ca */ /* 0x000fe200000e0000 */
[----:B------:R-:W-:Y:S01]  /*1700*/  ULEA UR8, UR6, UR4, 0x3 ;  /* 0x0000000406087291 */ /* 0x000fe2000f8e18ff */
[----:B------:R-:W-:-:S08]  /*1710*/  UMOV UR24, URZ ;  /* 0x000000ff00187c82 */ /* 0x000fd00008000000 */
[----:B------:R1:W2:Y:S01]  /*1720*/  SYNCS.PHASECHK.TRANS64.TRYWAIT P0, [UR8+0x40], R2 ;  /* 0x00004002ff0075a7 */ /* 0x0002a20008001108 */
[----:B------:R-:W-:Y:S02]  /*1730*/  USHF.L.U32 UR35, UR35, 0x7, URZ ;  /* 0x0000000723237899 */ /* 0x000fe400080006ff */
[----:B------:R-:W-:Y:S01]  /*1740*/  USHF.L.U32 UR11, UR11, 0x6, URZ ;  /* 0x000000060b0b7899 */ /* 0x000fe200080006ff */
[----:B------:R-:W-:Y:S11]  /*1750*/  BRA.U !UP0, `(.L_x_20) ;  /* 0x0000000108a87547 */ /* 0x000ff6000b800000 */
[----:B------:R-:W-:Y:S01]  /*1760*/  UMOV UR16, URZ ;  /* 0x000000ff00107c82 */ /* 0x000fe20008000000 */
[----:B------:R-:W-:-:S05]  /*1770*/  UMOV UR17, UR6 ;  /* 0x0000000600117c82 */ /* 0x000fca0008000000 */
.L_x_25:
[----:B-1----:R-:W-:Y:S01]  /*1780*/  ULEA UR33, UR17, UR4, 0x3 ;  /* 0x0000000411217291 */ /* 0x002fe2000f8e18ff */
[----:B--2---:R-:W-:Y:S01]  /*1790*/  @!P5 MOV R3, 0x6000 ;  /* 0x000060000003d802 */ /* 0x004fe20000000f00 */
[----:B--2---:R-:W-:Y:S10]  /*17a0*/  @P0 BRA `(.L_x_21) ;  /* 0x00000000000c0947 */ /* 0x004ff40003800000 */
[----:B------:R-:W-:-:S04]  /*17b0*/  SHF.L.U32 R4, R17, 0x1f, RZ ;  /* 0x0000001f11047819 */ /* 0x000fc800000006ff */
[----:B------:R-:W2:Y:S02]  /*17c0*/  SYNCS.PHASECHK.TRANS64.TRYWAIT P0, [UR33+0x40], R4 ;  /* 0x00004004ff0075a7 */ /* 0x000ea40008001121 */
[----:B--2---:R-:W-:Y:S05]  /*17d0*/  @!P0 BRA `(.L_x_22) ;  /* 0x0000005c00e88947 */ /* 0x004fea0003800000 */
.L_x_21:
[----:B------:R2:W-:Y:S01]  /*17e0*/  @!P5 SYNCS.ARRIVE.TRANS64 RZ, [UR33], R3 ;  /* 0x00000003ffffd9a7 */ /* 0x0005e20008000021 */
[----:B------:R-:W-:Y:S04]  /*17f0*/  BSSY.RECONVERGENT B0, `(.L_x_23) ;  /* 0x0000003000007945 */ /* 0x000fe80003800200 */
[----:B------:R-:W-:Y:S05]  /*1800*/  @P4 BRA `(.L_x_24) ;  /* 0x0000000000044947 */ /* 0x000fea0003800000 */
[----:B------:R-:W-:Y:S05]  /*1810*/  BPT.TRAP 0x1 ;  /* 0x000000040000795c */ /* 0x000fea0000300000 */
.L_x_24:
[----:B------:R-:W-:Y:S05]  /*1820*/  BSYNC.RECONVERGENT B0 ;  /* 0x0000000000007941 */ /* 0x000fea0003800200 */
.L_x_23:
[----:B------:R-:W-:Y:S02]  /*1830*/  UIADD3 UR6, UPT, UPT, UR17, 0x1, URZ ;  /* 0x0000000111067890 */ /* 0x000fe4000fffe0ff */
[----:B------:R-:W-:Y:S02]  /*1840*/  ULEA UR32, UR17, UR4, 0xe ;  /* 0x0000000411207291 */ /* 0x000fe4000f8e70ff */
[----:B------:R-:W-:Y:S02]  /*1850*/  UISETP.NE.AND UP0, UPT, UR6, 0x8, UPT ;  /* 0x000000080600788c */ /* 0x000fe4000bf05270 */
[----:B------:R-:W-:Y:S02]  /*1860*/  UIADD3 UR26, UP1, UPT, UR22, 0x80, URZ ;  /* 0x00000080161a7890 */ /* 0x000fe4000ff3e0ff */
[----:B------:R-:W-:Y:S02]  /*1870*/  USEL UR9, URZ, 0x1, UP0 ;  /* 0x00000001ff097887 */ /* 0x000fe40008000000 */
[----:B------:R-:W-:-:S02]  /*1880*/  USEL UR6, UR6, URZ, UP0 ;  /* 0x000000ff06067287 */ /* 0x000fc40008000000 */
[----:B------:R-:W-:Y:S02]  /*1890*/  UIADD3 UR20, UP0, UPT, UR22, 0x180, URZ ;  /* 0x0000018016147890 */ /* 0x000fe4000ff1e0ff */
[----:B------:R-:W-:Y:S01]  /*18a0*/  ULEA UR8, UR6, UR4, 0x3 ;  /* 0x0000000406087291 */ /* 0x000fe2000f8e18ff */
[----:B------:R-:W-:Y:S01]  /*18b0*/  LOP3.LUT R17, R17, UR9, RZ, 0x3c, !PT ;  /* 0x0000000911117c12 */ /* 0x000fe2000f8e3cff */
[----:B------:R-:W-:Y:S02]  /*18c0*/  USHF.L.U32 UR34, UR16, 0x6, URZ ;  /* 0x0000000610227899 */ /* 0x000fe400080006ff */
[----:B------:R-:W-:Y:S01]  /*18d0*/  UIADD3.X UR27, UPT, UPT, URZ, UR23, URZ, UP1, !UPT ;  /* 0x00000017ff1b7290 */ /* 0x000fe20008ffe4ff */
[----:B-1----:R-:W-:Y:S01]  /*18e0*/  SHF.L.U32 R2, R17, 0x1f, RZ ;  /* 0x0000001f11027819 */ /* 0x002fe200000006ff */
[----:B------:R-:W-:Y:S02]  /*18f0*/  UIADD3 UR32, UPT, UPT, UR32, 0x6400, URZ ;  /* 0x0000640020207890 */ /* 0x000fe4000fffe0ff */
[----:B------:R-:W-:Y:S01]  /*1900*/  UIADD3.X UR21, UPT, UPT, URZ, UR23, URZ, UP0, !UPT ;  /* 0x00000017ff157290 */ /* 0x000fe200087fe4ff */
[----:B------:R1:W1:Y:S01]  /*1910*/  SYNCS.PHASECHK.TRANS64.TRYWAIT P0, [UR8+0x40], R2 ;  /* 0x00004002ff0075a7 */ /* 0x0002620008001108 */
[----:B------:R-:W-:Y:S01]  /*1920*/  ULEA UR8, UR17, UR4, 0xd ;  /* 0x0000000411087291 */ /* 0x000fe2000f8e68ff */
[----:B------:R-:W-:Y:S01]  /*1930*/  UMOV UR18, 0x0 ;  /* 0x0000000000127882 */ /* 0x000fe20000000000 */
[----:B------:R-:W-:-:S02]  /*1940*/  UMOV UR19, 0x10000000 ;  /* 0x1000000000137882 */ /* 0x000fc40000000000 */
[----:B------:R-:W-:Y:S01]  /*1950*/  UIADD3 UR8, UPT, UPT, UR8, 0x26400, URZ ;  /* 0x0002640008087890 */ /* 0x000fe2000fffe0ff */
[----:B------:R1:W-:Y:S01]  /*1960*/  UTMALDG.3D [UR32], [UR26], desc[UR18] ;  /* 0x000012201a0075b4 */ /* 0x0003e20008011000 */
[----:B------:R-:W-:Y:S01]  /*1970*/  UMOV UR12, UR36 ;  /* 0x00000024000c7c82 */ /* 0x000fe20008000000 */
[----:B------:R-:W-:Y:S01]  /*1980*/  UMOV UR9, UR33 ;  /* 0x0000002100097c82 */ /* 0x000fe20008000000 */
[----:B------:R-:W-:Y:S01]  /*1990*/  UMOV UR10, UR34 ;  /* 0x00000022000a7c82 */ /* 0x000fe20008000000 */
[----:B------:R-:W-:Y:S01]  /*19a0*/  UIADD3 UR16, UPT, UPT, UR16, 0x1, URZ ;  /* 0x0000000110107890 */ /* 0x000fe2000fffe0ff */
[----:B------:R-:W-:Y:S01]  /*19b0*/  UMOV UR24, UR5 ;  /* 0x0000000500187c82 */ /* 0x000fe20008000000 */
[----:B------:R-:W-:Y:S02]  /*19c0*/  UMOV UR17, UR6 ;  /* 0x0000000600117c82 */ /* 0x000fe40008000000 */
[----:B------:R1:W-:Y:S01]  /*19d0*/  UTMALDG.3D [UR8], [UR20], desc[UR18] ;  /* 0x00001208140075b4 */ /* 0x0003e20008011000 */
[----:B------:R-:W-:-:S09]  /*19e0*/  UISETP.NE.AND UP0, UPT, UR16, UR5, UPT ;  /* 0x000000051000728c */ /* 0x000fd2000bf05270 */
[----:B------:R-:W-:Y:S05]  /*19f0*/  BRA.U UP0, `(.L_x_25) ;  /* 0xfffffffd00607547 */ /* 0x000fea000b83ffff */
.L_x_20:
[----:B-1----:R-:W-:Y:S01]  /*1a00*/  ULEA UR8, UR6, UR4, 0x3 ;  /* 0x0000000406087291 */ /* 0x002fe2000f8e18ff */
[----:B------:R-:W-:Y:S01]  /*1a10*/  SHF.L.U32 R2, R17, 0x1f, RZ ;  /* 0x0000001f11027819 */ /* 0x000fe200000006ff */
[----:B------:R-:W-:Y:S01]  /*1a20*/  @!P1 SYNCS.ARRIVE.TRANS64.A1T0 RZ, [UR4+0xb8], RZ ;  /* 0x0000b8ffffff99a7 */ /* 0x000fe20008100004 */
[----:B------:R-:W-:-:S06]  /*1a30*/  UISETP.GT.AND UP0, UPT, UR15, UR14, UPT ;  /* 0x0000000e0f00728c */ /* 0x000fcc000bf04270 */
[----:B--2---:R1:W2:Y:S03]  /*1a40*/  SYNCS.PHASECHK.TRANS64.TRYWAIT P0, [UR8+0x40], R2 ;  /* 0x00004002ff0075a7 */ /* 0x0042a60008001108 */
[----:B------:R-:W-:Y:S05]  /*1a50*/  BRA.U !UP0, `(.L_x_26) ;  /* 0x0000000108ac7547 */ /* 0x000fea000b800000 */
[----:B------:R-:W-:Y:S01]  /*1a60*/  UIADD3 UR21, UPT, UPT, UR7, UR24, URZ ;  /* 0x0000001807157290 */ /* 0x000fe2000fffe0ff */
[----:B------:R-:W-:-:S11]  /*1a70*/  UMOV UR25, UR6 ;  /* 0x0000000600197c82 */ /* 0x000fd60008000000 */
.L_x_31:
[----:B-1----:R-:W-:Y:S01]  /*1a80*/  ULEA UR17, UR25, UR4, 0x3 ;  /* 0x0000000419117291 */ /* 0x002fe2000f8e18ff */
[----:B--2---:R-:W-:Y:S01]  /*1a90*/  @!P5 MOV R3, 0x6000 ;  /* 0x000060000003d802 */ /* 0x004fe20000000f00 */
[----:B--2---:R-:W-:Y:S10]  /*1aa0*/  @P0 BRA `(.L_x_27) ;  /* 0x00000000000c0947 */ /* 0x004ff40003800000 */
[----:B------:R-:W-:-:S04]  /*1ab0*/  SHF.L.U32 R4, R17, 0x1f, RZ ;  /* 0x0000001f11047819 */ /* 0x000fc800000006ff */
[----:B------:R-:W2:Y:S02]  /*1ac0*/  SYNCS.PHASECHK.TRANS64.TRYWAIT P0, [UR17+0x40], R4 ;  /* 0x00004004ff0075a7 */ /* 0x000ea40008001111 */
[----:B--2---:R-:W-:Y:S05]  /*1ad0*/  @!P0 BRA `(.L_x_28) ;  /* 0x0000005c00408947 */ /* 0x004fea0003800000 */
.L_x_27:
[----:B------:R2:W-:Y:S01]  /*1ae0*/  @!P5 SYNCS.ARRIVE.TRANS64 RZ, [UR17], R3 ;  /* 0x00000003ffffd9a7 */ /* 0x0005e20008000011 */
[----:B------:R-:W-:Y:S04]  /*1af0*/  BSSY.RECONVERGENT B0, `(.L_x_29) ;  /* 0x0000003000007945 */ /* 0x000fe80003800200 */
[----:B------:R-:W-:Y:S05]  /*1b00*/  @P4 BRA `(.L_x_30) ;  /* 0x0000000000044947 */ /* 0x000fea0003800000 */
[----:B------:R-:W-:Y:S05]  /*1b10*/  BPT.TRAP 0x1 ;  /* 0x000000040000795c */ /* 0x000fea0000300000 */
.L_x_30:
[----:B------:R-:W-:Y:S05]  /*1b20*/  BSYNC.RECONVERGENT B0 ;  /* 0x0000000000007941 */ /* 0x000fea0003800200 */
.L_x_29:
        /* <DEDUP_REMOVED lines=10> */
[----:B------:R-:W-:Y:S01]  /*1bd0*/  UIADD3 UR16, UPT, UPT, UR16, 0x6400, URZ ;  /* 0x0000640010107890 */ /* 0x000fe2000fffe0ff */
[----:B-1----:R-:W-:Y:S01]  /*1be0*/  SHF.L.U32 R2, R17, 0x1f, RZ ;  /* 0x0000001f11027819 */ /* 0x002fe200000006ff */
[----:B------:R-:W-:Y:S02]  /*1bf0*/  UIADD3.X UR31, UPT, UPT, URZ, UR23, URZ, UP1, !UPT ;  /* 0x00000017ff1f7290 */ /* 0x000fe40008ffe4ff */
[----:B------:R-:W-:Y:S01]  /*1c00*/  UIADD3.X UR29, UPT, UPT, URZ, UR23, URZ, UP0, !UPT ;  /* 0x00000017ff1d7290 */ /* 0x000fe200087fe4ff */
[----:B------:R1:W1:Y:S01]  /*1c10*/  SYNCS.PHASECHK.TRANS64.TRYWAIT P0, [UR8+0x40], R2 ;  /* 0x00004002ff0075a7 */ /* 0x0002620008001108 */
[----:B------:R-:W-:Y:S01]  /*1c20*/  ULEA UR8, UR25, UR4, 0xd ;  /* 0x0000000419087291 */ /* 0x000fe2000f8e68ff */
[----:B------:R-:W-:Y:S01]  /*1c30*/  UMOV UR26, 0x0 ;  /* 0x00000000001a7882 */ /* 0x000fe20000000000 */
[----:B------:R-:W-:-:S02]  /*1c40*/  UMOV UR27, 0x10000000 ;  /* 0x10000000001b7882 */ /* 0x000fc40000000000 */
[----:B------:R-:W-:Y:S01]  /*1c50*/  UIADD3 UR8, UPT, UPT, UR8, 0x26400, URZ ;  /* 0x0002640008087890 */ /* 0x000fe2000fffe0ff */
[----:B------:R-:W-:Y:S01]  /*1c60*/  UMOV UR19, UR35 ;  /* 0x0000002300137c82 */ /* 0x000fe20008000000 */
[----:B------:R-:W-:Y:S01]  /*1c70*/  UMOV UR20, UR36 ;  /* 0x0000002400147c82 */ /* 0x000fe20008000000 */
[----:B------:R-:W-:Y:S01]  /*1c80*/  UMOV UR12, UR36 ;  /* 0x00000024000c7c82 */ /* 0x000fe20008000000 */
[----:B------:R-:W-:Y:S01]  /*1c90*/  UMOV UR9, UR17 ;  /* 0x0000001100097c82 */ /* 0x000fe20008000000 */
[----:B------:R-:W-:Y:S01]  /*1ca0*/  UMOV UR10, UR18 ;  /* 0x00000012000a7c82 */ /* 0x000fe20008000000 */
[----:B------:R1:W-:Y:S01]  /*1cb0*/  UTMALDG.3D [UR16], [UR30], desc[UR26] ;  /* 0x00001a101e0075b4 */ /* 0x0003e20008011000 */
[----:B------:R-:W-:Y:S01]  /*1cc0*/  UIADD3 UR24, UPT, UPT, UR24, 0x1, URZ ;  /* 0x0000000118187890 */ /* 0x000fe2000fffe0ff */
[----:B------:R-:W-:-:S03]  /*1cd0*/  UMOV UR25, UR6 ;  /* 0x0000000600197c82 */ /* 0x000fc60008000000 */
[----:B------:R-:W-:Y:S01]  /*1ce0*/  UISETP.NE.AND UP0, UPT, UR24, UR21, UPT ;  /* 0x000000151800728c */ /* 0x000fe2000bf05270 */
[----:B------:R1:W-:Y:S08]  /*1cf0*/  UTMALDG.3D [UR8], [UR28], desc[UR26] ;  /* 0x00001a081c0075b4 */ /* 0x0003f00008011000 */
[----:B------:R-:W-:Y:S05]  /*1d00*/  BRA.U UP0, `(.L_x_31) ;  /* 0xfffffffd005c7547 */ /* 0x000fea000b83ffff */
.L_x_26:
[C---:B-1----:R-:W-:Y:S01]  /*1d10*/  LEA R2, R16.reuse, UR4, 0x3 ;  /* 0x0000000410027c11 */ /* 0x042fe2000f8e18ff */
[----:B------:R-:W-:Y:S01]  /*1d20*/  NOP ;  /* 0x0000000000007918 */ /* 0x000fe20000000000 */
[----:B--2---:R-:W-:Y:S02]  /*1d30*/  SHF.L.U32 R3, R13, 0x1f, RZ ;  /* 0x0000001f0d037819 */ /* 0x004fe400000006ff */
[----:B------:R-:W-:Y:S02]  /*1d40*/  LEA R4, R16, UR4, 0x4 ;  /* 0x0000000410047c11 */ /* 0x000fe4000f8e20ff */
[----:B------:R-:W1:Y:S02]  /*1d50*/  SYNCS.PHASECHK.TRANS64.TRYWAIT P0, [R2+URZ+0xc0], R3 ;  /* 0x0000c003020075a7 */ /* 0x000e6400080011ff */
[----:B-1----:R-:W-:Y:S05]  /*1d60*/  @!P0 BRA `(.L_x_32) ;  /* 0x0000005800b48947 */ /* 0x002fea0003800000 */
.L_x_122:
[----:B------:R-:W2:Y:S01]  /*1d70*/  LDS.128 R4, [R4+0x150] ;  /* 0x0001500004047984 */ /* 0x000ea20000000c00 */
[----:B---3--:R-:W-:Y:S01]  /*1d80*/  ISETP.GE.AND P0, PT, R40, 0x1, PT ;  /* 0x000000012800780c */ /* 0x008fe20003f06270 */
[----:B-1----:R-:W-:Y:S01]  /*1d90*/  VIADD R2, R2, 0xd0 ;  /* 0x000000d002027836 */ /* 0x002fe20000000000 */
[----:B------:R-:W-:Y:S01]  /*1da0*/  @!PT LDS RZ, [RZ] ;  /* 0x00000000fffff984 */ /* 0x000fe20000000800 */
[----:B------:R-:W-:Y:S01]  /*1db0*/  @!PT LDS RZ, [RZ] ;  /* 0x00000000fffff984 */ /* 0x000fe20000000800 */
[----:B------:R-:W-:Y:S01]  /*1dc0*/  @!PT LDS RZ, [RZ] ;  /* 0x00000000fffff984 */ /* 0x000fe20000000800 */
[----:B------:R-:W-:Y:S01]  /*1dd0*/  @!PT LDS RZ, [RZ] ;  /* 0x00000000fffff984 */ /* 0x000fe20000000800 */
[----:B------:R1:W-:Y:S06]  /*1de0*/  MEMBAR.ALL.CTA ;  /* 0x0000000000007992 */ /* 0x0003ec0000008000 */
[----:B-1----:R-:W1:Y:S01]  /*1df0*/  FENCE.VIEW.ASYNC.S ;  /* 0x00000000000073c6 */ /* 0x002e620000000000 */
[----:B------:R-:W-:-:S04]  /*1e00*/  PRMT R2, RZ, 0x654, R2 ;  /* 0x00000654ff027816 */ /* 0x000fc80000000002 */
[----:B-1----:R1:W-:Y:S01]  /*1e10*/  SYNCS.ARRIVE.TRANS64.RED.A1T0 RZ, [R2+URZ], RZ ;  /* 0x000000ff02ff79a7 */ /* 0x0023e200081004ff */
[----:B--2---:R-:W-:-:S13]  /*1e20*/  LOP3.LUT P2, RZ, R6, 0x1, RZ, 0xc0, !PT ;  /* 0x0000000106ff7812 */ /* 0x004fda000784c0ff */
[----:B------:R-:W-:Y:S01]  /*1e30*/  @P2 SHF.R.U32.HI R3, RZ, 0x10, R5 ;  /* 0x00000010ff032819 */ /* 0x000fe20000011605 */
[----:B------:R-:W-:Y:S01]  /*1e40*/  VOTEU.ANY UP0, P2 ;  /* 0x0000000000ff7886 */ /* 0x000fe20001000100 */
[----:B------:R-:W-:Y:S02]  /*1e50*/  @P2 MOV R10, R4 ;  /* 0x00000004000a2202 */ /* 0x000fe40000000f00 */
[----:B------:R-:W-:Y:S02]  /*1e60*/  @P2 R2UR.BROADCAST UR8, R3 ;  /* 0x00000000030822ca */ /* 0x000fe400008e0000 */
[----:B------:R-:W-:-:S11]  /*1e70*/  @P2 LOP3.LUT R9, R5, 0xffff, RZ, 0xc0, !PT ;  /* 0x0000ffff05092812 */ /* 0x000fd600078ec0ff */
[----:B------:R-:W-:Y:S01]  /*1e80*/  @UP0 UMOV UR36, UR8 ;  /* 0x0000000800240c82 */ /* 0x000fe20008000000 */
[----:B-1----:R-:W-:Y:S05]  /*1e90*/  @!P0 BRA `(.L_x_33) ;  /* 0x0000000000b88947 */ /* 0x002fea0003800000 */
[----:B------:R-:W4:Y:S01]  /*1ea0*/  LDC.64 R4, c[0x0][0xb18] ;  /* 0x0002c600ff047b82 */ /* 0x000f220000000a00 */
[----:B------:R-:W-:-:S07]  /*1eb0*/  ISETP.NE.AND P3, PT, R40, 0x1, PT ;  /* 0x000000012800780c */ /* 0x000fce0003f65270 */
[----:B------:R-:W1:Y:S08]  /*1ec0*/  LDC.64 R6, c[0x0][0xb10] ;  /* 0x0002c400ff067b82 */ /* 0x000e700000000a00 */
[----:B------:R-:W2:Y:S08]  /*1ed0*/  LDC R14, c[0x0][0xb20] ;  /* 0x0002c800ff0e7b82 */ /* 0x000eb00000000800 */
[----:B------:R-:W3:Y:S01]  /*1ee0*/  LDC R15, c[0x0][0xb0c] ;  /* 0x0002c300ff0f7b82 */ /* 0x000ee20000000800 */
[----:B----4-:R-:W-:Y:S01]  /*1ef0*/  IMAD.HI.U32 R19, R0, R5, RZ ;  /* 0x0000000500137227 */ /* 0x010fe200078e00ff */
[----:B------:R-:W-:-:S03]  /*1f00*/  ISETP.NE.AND P0, PT, R4, 0x1, PT ;  /* 0x000000010400780c */ /* 0x000fc60003f05270 */
[----:B------:R-:W-:-:S03]  /*1f10*/  IMAD.HI.U32 R5, R9, R5, RZ ;  /* 0x0000000509057227 */ /* 0x000fc600078e00ff */
[----:B------:R-:W4:Y:S01]  /*1f20*/  LDC.64 R2, c[0x0][0xb28] ;  /* 0x0002ca00ff027b82 */ /* 0x000f220000000a00 */
[----:B-1----:R-:W-:-:S04]  /*1f30*/  IMAD.HI.U32 R20, R8, R6, RZ ;  /* 0x0000000608147227 */ /* 0x002fc800078e00ff */
[----:B------:R-:W-:Y:S01]  /*1f40*/  IMAD.HI.U32 R21, R10, R6, RZ ;  /* 0x000000060a157227 */ /* 0x000fe200078e00ff */
[----:B------:R-:W-:Y:S02]  /*1f50*/  SHF.R.U32.HI R20, RZ, R7, R20 ;  /* 0x00000007ff147219 */ /* 0x000fe40000011614 */
[-C--:B--2---:R-:W-:Y:S02]  /*1f60*/  SHF.R.U32.HI R19, RZ, R14.reuse, R19 ;  /* 0x0000000eff137219 */ /* 0x084fe40000011613 */
[----:B------:R-:W-:Y:S02]  /*1f70*/  SHF.R.U32.HI R5, RZ, R14, R5 ;  /* 0x0000000eff057219 */ /* 0x000fe40000011605 */
[----:B------:R-:W-:Y:S02]  /*1f80*/  SEL R19, R0, R19, !P0 ;  /* 0x0000001300137207 */ /* 0x000fe40004000000 */
[----:B------:R-:W-:Y:S02]  /*1f90*/  SHF.R.U32.HI R21, RZ, R7, R21 ;  /* 0x00000007ff157219 */ /* 0x000fe40000011615 */
[----:B---3--:R-:W-:-:S02]  /*1fa0*/  ISETP.NE.AND P1, PT, R15, 0x1, PT ;  /* 0x000000010f00780c */ /* 0x008fc40003f25270 */
[----:B------:R-:W-:Y:S02]  /*1fb0*/  SEL R5, R9, R5, !P0 ;  /* 0x0000000509057207 */ /* 0x000fe40004000000 */
[----:B------:R-:W-:Y:S02]  /*1fc0*/  SEL R20, R8, R20, !P1 ;  /* 0x0000001408147207 */ /* 0x000fe40004800000 */
[----:B------:R-:W-:Y:S01]  /*1fd0*/  SEL R21, R10, R21, !P1 ;  /* 0x000000150a157207 */ /* 0x000fe20004800000 */
[----:B----4-:R-:W-:-:S04]  /*1fe0*/  IMAD.HI.U32 R18, R19, R2, RZ ;  /* 0x0000000213127227 */ /* 0x010fc800078e00ff */
        /* <DEDUP_REMOVED lines=10> */
[----:B------:R-:W-:-:S04]  /*2090*/  @!P0 IMAD.HI.U32 R7, R21, R2, RZ ;  /* 0x0000000215078227 */ /* 0x000fc800078e00ff */
[----:B------:R-:W-:Y:S01]  /*20a0*/  IMAD.MOV R2, RZ, RZ, -R6 ;  /* 0x000000ffff027224 */ /* 0x000fe200078e0a06 */
[----:B------:R-:W-:Y:S02]  /*20b0*/  @!P0 SHF.R.U32.HI R3, RZ, R3, R7 ;  /* 0x00000003ff038219 */ /* 0x000fe40000011607 */
[----:B------:R-:W-:Y:S01]  /*20c0*/  IADD3 R7, PT, PT, -R5, RZ, RZ ;  /* 0x000000ff05077210 */ /* 0x000fe20007ffe1ff */
[----:B------:R-:W-:Y:S01]  /*20d0*/  IMAD R2, R40, R2, R5 ;  /* 0x0000000228027224 */ /* 0x000fe200078e0205 */
        /* <DEDUP_REMOVED lines=10> */
.L_x_33:
[----:B------:R-:W1:Y:S02]  /*2180*/  LDCU UR8, c[0x0][0xb30] ;  /* 0x00016600ff0877ac */ /* 0x000e640008000800 */
[----:B-1----:R-:W-:-:S09]  /*2190*/  UISETP.NE.AND UP0, UPT, UR8, 0x1, UPT ;  /* 0x000000010800788c */ /* 0x002fd2000bf05270 */
[----:B------:R-:W-:Y:S05]  /*21a0*/  BRA.U UP0, `(.L_x_34) ;  /* 0x0000000100407547 */ /* 0x000fea000b800000 */
[----:B------:R-:W1:Y:S08]  /*21b0*/  LDC.64 R4, c[0x0][0xb10] ;  /* 0x0002c400ff047b82 */ /* 0x000e700000000a00 */
[----:B------:R-:W2:Y:S08]  /*21c0*/  LDC.64 R2, c[0x0][0xb18] ;  /* 0x0002c600ff027b82 */ /* 0x000eb00000000a00 */
[----:B------:R-:W3:Y:S08]  /*21d0*/  LDC R6, c[0x0][0xb20] ;  /* 0x0002c800ff067b82 */ /* 0x000ef00000000800 */
[----:B------:R-:W4:Y:S01]  /*21e0*/  LDC R7, c[0x0][0xb0c] ;  /* 0x0002c300ff077b82 */ /* 0x000f220000000800 */
[----:B-1----:R-:W-:-:S05]  /*21f0*/  IMAD.HI.U32 R4, R10, R4, RZ ;  /* 0x000000040a047227 */ /* 0x002fca00078e00ff */
[----:B------:R-:W-:Y:S01]  /*2200*/  SHF.R.U32.HI R4, RZ, R5, R4 ;  /* 0x00000005ff047219 */ /* 0x000fe20000011604 */
[----:B--2---:R-:W-:Y:S01]  /*2210*/  IMAD.HI.U32 R3, R9, R3, RZ ;  /* 0x0000000309037227 */ /* 0x004fe200078e00ff */
[----:B------:R-:W-:-:S04]  /*2220*/  ISETP.NE.AND P0, PT, R2, 0x1, PT ;  /* 0x000000010200780c */ /* 0x000fc80003f05270 */
[----:B---3--:R-:W-:-:S04]  /*2230*/  SHF.R.U32.HI R3, RZ, R6, R3 ;  /* 0x00000006ff037219 */ /* 0x008fc80000011603 */
[----:B------:R-:W-:Y:S02]  /*2240*/  SEL R3, R9, R3, !P0 ;  /* 0x0000000309037207 */ /* 0x000fe40004000000 */
[----:B----4-:R-:W-:-:S04]  /*2250*/  ISETP.NE.AND P1, PT, R7, 0x1, PT ;  /* 0x000000010700780c */ /* 0x010fc80003f25270 */
[----:B------:R-:W-:-:S05]  /*2260*/  SEL R4, R10, R4, !P1 ;  /* 0x000000040a047207 */ /* 0x000fca0004800000 */
[----:B------:R-:W-:Y:S02]  /*2270*/  IMAD.IADD R5, R3, 0x1, -R4 ;  /* 0x0000000103057824 */ /* 0x000fe400078e0a04 */
[----:B------:R-:W-:Y:S02]  /*2280*/  IMAD.IADD R3, R4, 0x1, -R3 ;  /* 0x0000000104037824 */ /* 0x000fe400078e0a03 */
[----:B------:R-:W-:Y:S02]  /*2290*/  IMAD R10, R5, R7, R10 ;  /* 0x00000007050a7224 */ /* 0x000fe400078e020a */
[----:B------:R-:W-:-:S07]  /*22a0*/  IMAD R9, R3, R2, R9 ;  /* 0x0000000203097224 */ /* 0x000fce00078e0209 */
.L_x_34:
[----:B------:R-:W-:Y:S01]  /*22b0*/  VIADD R16, R16, 0x1 ;  /* 0x0000000110107836 */ /* 0x000fe20000000000 */
[----:B------:R-:W-:Y:S01]  /*22c0*/  PLOP3.LUT P1, PT, PT, PT, PT, 0x80, 0x8 ;  /* 0x000000000008781c */ /* 0x000fe20003f2f070 */
[----:B------:R-:W-:Y:S02]  /*22d0*/  IMAD.IADD R15, R10, 0x1, R87 ;  /* 0x000000010a0f7824 */ /* 0x000fe400078e0257 */
[----:B------:R-:W-:Y:S01]  /*22e0*/  IMAD.IADD R14, R9, 0x1, R86 ;  /* 0x00000001090e7824 */ /* 0x000fe200078e0256 */
[----:B------:R-:W-:-:S04]  /*22f0*/  ISETP.NE.AND P0, PT, R16, 0x2, PT ;  /* 0x000000021000780c */ /* 0x000fc80003f05270 */
[----:B------:R-:W-:Y:S02]  /*2300*/  SEL R2, RZ, 0x1, P0 ;  /* 0x00000001ff027807 */ /* 0x000fe40000000000 */
[----:B------:R-:W-:Y:S02]  /*2310*/  SEL R16, R16, RZ, P0 ;  /* 0x000000ff10107207 */ /* 0x000fe40000000000 */
[----:B------:R-:W-:Y:S01]  /*2320*/  LOP3.LUT R13, R13, R2, RZ, 0x3c, !PT ;  /* 0x000000020d0d7212 */ /* 0x000fe200078e3cff */
[----:B------:R-:W-:Y:S06]  /*2330*/  @P2 BRA `(.L_x_35) ;  /* 0xfffffff000982947 */ /* 0x000fec000383ffff */
[----:B------:R-:W-:Y:S01]  /*2340*/  UIADD3 UR4, UPT, UPT, UR4, 0x40, URZ ;  /* 0x0000004004047890 */ /* 0x000fe2000fffe0ff */
[----:B------:R-:W-:-:S03]  /*2350*/  SHF.L.U32 R2, R17, 0x1f, RZ ;  /* 0x0000001f11027819 */ /* 0x000fc600000006ff */
[----:B------:R-:W-:-:S09]  /*2360*/  ULEA UR5, UR6, UR4, 0x3 ;  /* 0x0000000406057291 */ /* 0x000fd2000f8e18ff */
[----:B------:R-:W1:Y:S02]  /*2370*/  SYNCS.PHASECHK.TRANS64.TRYWAIT P0, [UR5], R2 ;  /* 0x00000002ff0075a7 */ /* 0x000e640008001105 */
[----:B-1----:R-:W-:Y:S05]  /*2380*/  @!P0 BRA `(.L_x_36) ;  /* 0x0000005400408947 */ /* 0x002fea0003800000 */
.L_x_124:
[----:B------:R-:W-:-:S04]  /*2390*/  UIADD3 UR6, UPT, UPT, UR6, 0x1, URZ ;  /* 0x0000000106067890 */ /* 0x000fc8000fffe0ff */
[----:B------:R-:W-:-:S04]  /*23a0*/  UISETP.NE.AND UP0, UPT, UR6, 0x8, UPT ;  /* 0x000000080600788c */ /* 0x000fc8000bf05270 */
[----:B------:R-:W-:Y:S02]  /*23b0*/  USEL UR7, URZ, 0x1, UP0 ;  /* 0x00000001ff077887 */ /* 0x000fe40008000000 */
[----:B------:R-:W-:-:S04]  /*23c0*/  USEL UR6, UR6, URZ, UP0 ;  /* 0x000000ff06067287 */ /* 0x000fc80008000000 */
[----:B------:R-:W-:Y:S01]  /*23d0*/  ULEA UR5, UR6, UR4, 0x3 ;  /* 0x0000000406057291 */ /* 0x000fe2000f8e18ff */
[----:B-1----:R-:W-:-:S04]  /*23e0*/  LOP3.LUT R2, R17, UR7, RZ, 0x3c, !PT ;  /* 0x0000000711027c12 */ /* 0x002fc8000f8e3cff */
[----:B------:R-:W-:-:S04]  /*23f0*/  SHF.L.U32 R3, R2, 0x1f, RZ ;  /* 0x0000001f02037819 */ /* 0x000fc800000006ff */
[----:B------:R-:W1:Y:S02]  /*2400*/  SYNCS.PHASECHK.TRANS64.TRYWAIT P0, [UR5], R3 ;  /* 0x00000003ff0075a7 */ /* 0x000e640008001105 */
[----:B-1----:R-:W-:Y:S05]  /*2410*/  @!P0 BRA `(.L_x_37) ;  /* 0x0000005400348947 */ /* 0x002fea0003800000 */
.L_x_126:
[----:B------:R-:W-:-:S04]  /*2420*/  UIADD3 UR6, UPT, UPT, UR6, 0x1, URZ ;  /* 0x0000000106067890 */ /* 0x000fc8000fffe0ff */
[----:B------:R-:W-:-:S04]  /*2430*/  UISETP.NE.AND UP0, UPT, UR6, 0x8, UPT ;  /* 0x000000080600788c */ /* 0x000fc8000bf05270 */
[----:B------:R-:W-:Y:S02]  /*2440*/  USEL UR7, URZ, 0x1, UP0 ;  /* 0x00000001ff077887 */ /* 0x000fe40008000000 */
[----:B------:R-:W-:-:S04]  /*2450*/  USEL UR6, UR6, URZ, UP0 ;  /* 0x000000ff06067287 */ /* 0x000fc80008000000 */
[----:B------:R-:W-:Y:S01]  /*2460*/  ULEA UR5, UR6, UR4, 0x3 ;  /* 0x0000000406057291 */ /* 0x000fe2000f8e18ff */
[----:B------:R-:W-:-:S04]  /*2470*/  LOP3.LUT R2, R2, UR7, RZ, 0x3c, !PT ;  /* 0x0000000702027c12 */ /* 0x000fc8000f8e3cff */
[----:B-1----:R-:W-:-:S04]  /*2480*/  SHF.L.U32 R3, R2, 0x1f, RZ ;  /* 0x0000001f02037819 */ /* 0x002fc800000006ff */
[----:B------:R-:W1:Y:S02]  /*2490*/  SYNCS.PHASECHK.TRANS64.TRYWAIT P0, [UR5], R3 ;  /* 0x00000003ff0075a7 */ /* 0x000e640008001105 */
[----:B-1----:R-:W-:Y:S05]  /*24a0*/  @!P0 BRA `(.L_x_38) ;  /* 0x0000005400288947 */ /* 0x002fea0003800000 */
.L_x_128:
        /* <DEDUP_REMOVED lines=9> */
.L_x_130:
        /* <DEDUP_REMOVED lines=9> */
.L_x_132:
        /* <DEDUP_REMOVED lines=9> */
.L_x_134:
        /* <DEDUP_REMOVED lines=9> */
.L_x_136:
[----:B------:R-:W-:-:S04]  /*26f0*/  UIADD3 UR6, UPT, UPT, UR6, 0x1, URZ ;  /* 0x0000000106067890 */ /* 0x000fc8000fffe0ff */
[----:B------:R-:W-:-:S04]  /*2700*/  UISETP.NE.AND UP0, UPT, UR6, 0x8, UPT ;  /* 0x000000080600788c */ /* 0x000fc8000bf05270 */
[----:B------:R-:W-:Y:S02]  /*2710*/  USEL UR5, URZ, 0x1, UP0 ;  /* 0x00000001ff057887 */ /* 0x000fe40008000000 */
[----:B------:R-:W-:-:S04]  /*2720*/  USEL UR6, UR6, URZ, UP0 ;  /* 0x000000ff06067287 */ /* 0x000fc80008000000 */
[----:B------:R-:W-:Y:S01]  /*2730*/  ULEA UR6, UR6, UR4, 0x3 ;  /* 0x0000000406067291 */ /* 0x000fe2000f8e18ff */
[----:B------:R-:W-:-:S04]  /*2740*/  LOP3.LUT R2, R2, UR5, RZ, 0x3c, !PT ;  /* 0x0000000502027c12 */ /* 0x000fc8000f8e3cff */
[----:B------:R-:W-:Y:S01]  /*2750*/  SHF.L.U32 R2, R2, 0x1f, RZ ;  /* 0x0000001f02027819 */ /* 0x000fe200000006ff */
[----:B-1--4-:R-:W-:-:S07]  /*2760*/  IMAD.U32 R0, RZ, RZ, UR6 ;  /* 0x00000006ff007e24 */ /* 0x012fce000f8e00ff */
.L_x_43:
[----:B-1----:R1:W2:Y:S02]  /*2770*/  SYNCS.PHASECHK.TRANS64.TRYWAIT P0, [R0+URZ], R2 ;  /* 0x00000002000075a7 */ /* 0x0022a400080011ff */
[----:B--2---:R-:W-:Y:S05]  /*2780*/  @!P0 NANOSLEEP.SYNCS 0x989680 ;  /* 0x009896800000895d */ /* 0x004fea0003900000 */
[----:B------:R-:W2:Y:S02]  /*2790*/  @!P0 SYNCS.PHASECHK.TRANS64 P0, [R0+URZ], R2 ;  /* 0x00000002000085a7 */ /* 0x000ea400080010ff */
[----:B--2---:R-:W-:Y:S05]  /*27a0*/  @P0 EXIT ;  /* 0x000000000000094d */ /* 0x004fea0003800000 */
[----:B------:R-:W-:Y:S05]  /*27b0*/  BRA `(.L_x_43) ;  /* 0xfffffffc00ec7947 */ /* 0x000fea000383ffff */
.L_x_17:
[----:B------:R-:W-:-:S04]  /*27c0*/  UISETP.NE.AND UP1, UPT, UR37, URZ, UPT ;  /* 0x000000ff2500728c */ /* 0x000fc8000bf25270 */
[----:B------:R-:W-:-:S09]  /*27d0*/  UISETP.NE.OR UP1, UPT, UR8, 0x1, UP1 ;  /* 0x000000010800788c */ /* 0x000fd20008f25670 */
[----:B------:R-:W-:Y:S05]  /*27e0*/  BRA.U UP1, `(.L_x_44) ;  /* 0x0000000501487547 */ /* 0x000fea000b800000 */
[----:B------:R-:W-:Y:S01]  /*27f0*/  ISETP.NE.AND P2, PT, R2, RZ, PT ;  /* 0x000000ff0200720c */ /* 0x000fe20003f45270 */
[----:B------:R-:W-:Y:S01]  /*2800*/  IMAD.MOV.U32 R12, RZ, RZ, 0x1 ;  /* 0x00000001ff0c7424 */ /* 0x000fe200078e00ff */
[----:B------:R-:W-:Y:S02]  /*2810*/  CS2R R10, SRZ ;  /* 0x00000000000a7805 */ /* 0x000fe4000001ff00 */
[----:B------:R-:W-:Y:S01]  /*2820*/  CS2R R8, SRZ ;  /* 0x0000000000087805 */ /* 0x000fe2000001ff00 */
[----:B------:R-:W-:Y:S01]  /*2830*/  UMOV UR4, 0x400 ;  /* 0x0000040000047882 */ /* 0x000fe20000000000 */
[----:B------:R-:W-:Y:S01]  /*2840*/  UMOV UR6, URZ ;  /* 0x000000ff00067c82 */ /* 0x000fe20008000000 */
[----:B------:R-:W-:-:S12]  /*2850*/  ULEA UR37, UR37, UR4, 0x18 ;  /* 0x0000000425257291 */ /* 0x000fd8000f8ec0ff */
.L_x_48:
[----:B------:R-:W-:Y:S02]  /*2860*/  LEA R0, R8, UR37, 0x3 ;  /* 0x0000002508007c11 */ /* 0x000fe4000f8e18ff */
[----:B------:R-:W-:-:S03]  /*2870*/  SHF.L.U32 R4, R9, 0x1f, RZ ;  /* 0x0000001f09047819 */ /* 0x000fc600000006ff */
[----:B------:R-:W-:Y:S01]  /*2880*/  VIADD R5, R0, 0x130 ;  /* 0x0000013000057836 */ /* 0x000fe20000000000 */
[----:B------:R-:W1:Y:S02]  /*2890*/  SYNCS.PHASECHK.TRANS64.TRYWAIT P0, [R0+URZ+0x120], R4 ;  /* 0x00012004000075a7 */ /* 0x000e6400080011ff */
[----:B-1----:R-:W-:Y:S05]  /*28a0*/  @!P0 BRA `(.L_x_45) ;  /* 0x0000005000a08947 */ /* 0x002fea0003800000 */
.L_x_137:
[----:B------:R-:W-:Y:S01]  /*28b0*/  ULEA UR5, UR6, UR37, 0x3 ;  /* 0x0000002506057291 */ /* 0x000fe2000f8e18ff */
[----:B-1----:R-:W-:Y:S01]  /*28c0*/  PRMT R0, RZ, 0x654, R5 ;  /* 0x00000654ff007816 */ /* 0x002fe20000000005 */
[----:B------:R-:W-:Y:S01]  /*28d0*/  @!P2 IMAD.MOV.U32 R4, RZ, RZ, 0x10 ;  /* 0x00000010ff04a424 */ /* 0x000fe200078e00ff */
[----:B------:R-:W-:Y:S01]  /*28e0*/  SHF.L.U32 R5, R12, 0x1f, RZ ;  /* 0x0000001f0c057819 */ /* 0x000fe200000006ff */
[----:B------:R-:W-:Y:S01]  /*28f0*/  UIADD3 UR4, UPT, UPT, UR5, 0xc0, URZ ;  /* 0x000000c005047890 */ /* 0x000fe2000fffe0ff */
[----:B------:R1:W-:Y:S05]  /*2900*/  SYNCS.ARRIVE.TRANS64.RED.A1T0 RZ, [R0+URZ], RZ ;  /* 0x000000ff00ff79a7 */ /* 0x0003ea00081004ff */
[----:B------:R-:W-:Y:S01]  /*2910*/  IMAD.U32 R6, RZ, RZ, UR4 ;  /* 0x00000004ff067e24 */ /* 0x000fe2000f8e00ff */
[----:B------:R-:W2:Y:S04]  /*2920*/  SYNCS.PHASECHK.TRANS64.TRYWAIT P0, [UR5+0xd0], R5 ;  /* 0x0000d005ff0075a7 */ /* 0x000ea80008001105 */
[----:B------:R-:W-:Y:S01]  /*2930*/  PRMT R6, R2, 0x654, R6 ;  /* 0x0000065402067816 */ /* 0x000fe20000000006 */
[----:B-12---:R-:W-:Y:S06]  /*2940*/  @!P0 BRA `(.L_x_46) ;  /* 0x00000050008c8947 */ /* 0x006fec0003800000 */
.L_x_139:
[----:B------:R-:W-:Y:S01]  /*2950*/  ULEA UR4, UR6, UR37, 0x4 ;  /* 0x0000002506047291 */ /* 0x000fe2000f8e20ff */
[----:B------:R-:W-:Y:S01]  /*2960*/  SEL R3, R6, R3, !P2 ;  /* 0x0000000306037207 */ /* 0x000fe20005000000 */
[----:B------:R-:W-:Y:S01]  /*2970*/  UIADD3 UR5, UPT, UPT, UR5, 0xc0, URZ ;  /* 0x000000c005057890 */ /* 0x000fe2000fffe0ff */
[----:B-1----:R-:W-:Y:S01]  /*2980*/  LEA R0, R11, UR37, 0x3 ;  /* 0x000000250b007c11 */ /* 0x002fe2000f8e18ff */
[----:B------:R-:W-:Y:S01]  /*2990*/  UIADD3 UR4, UPT, UPT, UR4, 0x150, URZ ;  /* 0x0000015004047890 */ /* 0x000fe2000fffe0ff */
[----:B------:R1:W-:Y:S01]  /*29a0*/  @!P2 SYNCS.ARRIVE.TRANS64.RED RZ, [R3+URZ], R4 ;  /* 0x0000000403ffa9a7 */ /* 0x0003e200080004ff */
[----:B------:R-:W-:Y:S01]  /*29b0*/  UIADD3 UR6, UPT, UPT, UR6, 0x1, URZ ;  /* 0x0000000106067890 */ /* 0x000fe2000fffe0ff */
[----:B------:R-:W-:-:S03]  /*29c0*/  VIADD R8, R8, 0x1 ;  /* 0x0000000108087836 */ /* 0x000fc60000000000 */
[----:B------:R-:W-:Y:S02]  /*29d0*/  UISETP.NE.AND UP0, UPT, UR6, 0x2, UPT ;  /* 0x000000020600788c */ /* 0x000fe4000bf05270 */
[----:B------:R-:W-:Y:S01]  /*29e0*/  ISETP.NE.AND P0, PT, R8, 0x2, PT ;  /* 0x000000020800780c */ /* 0x000fe20003f05270 */
[----:B------:R-:W-:Y:S06]  /*29f0*/  UGETNEXTWORKID.BROADCAST [UR4], [UR5] ;  /* 0x00000000040073ca */ /* 0x000fec0008000100 */
[----:B------:R-:W-:Y:S02]  /*2a00*/  USEL UR4, URZ, 0x1, UP0 ;  /* 0x00000001ff047887 */ /* 0x000fe40008000000 */
[----:B------:R-:W-:-:S04]  /*2a10*/  USEL UR6, UR6, URZ, UP0 ;  /* 0x000000ff06067287 */ /* 0x000fc80008000000 */
[----:B------:R-:W-:Y:S02]  /*2a20*/  LOP3.LUT R12, R12, UR4, RZ, 0x3c, !PT ;  /* 0x000000040c0c7c12 */ /* 0x000fe4000f8e3cff */
[----:B-1----:R-:W-:-:S04]  /*2a30*/  SHF.L.U32 R4, R10, 0x1f, RZ ;  /* 0x0000001f0a047819 */ /* 0x002fc800000006ff */
[----:B------:R-:W1:Y:S02]  /*2a40*/  SYNCS.PHASECHK.TRANS64.TRYWAIT P1, [R0+URZ+0xc0], R4 ;  /* 0x0000c004000075a7 */ /* 0x000e6400080211ff */
[----:B-1----:R-:W-:Y:S05]  /*2a50*/  @!P1 BRA `(.L_x_47) ;  /* 0x0000005000609947 */ /* 0x002fea0003800000 */
.L_x_140:
[C---:B-1----:R-:W-:Y:S01]  /*2a60*/  LEA R4, R11.reuse, UR37, 0x4 ;  /* 0x000000250b047c11 */ /* 0x042fe2000f8e20ff */
[----:B------:R-:W-:Y:S01]  /*2a70*/  VIADD R0, R0, 0xd0 ;  /* 0x000000d000007836 */ /* 0x000fe20000000000 */
[----:B------:R-:W-:Y:S01]  /*2a80*/  SEL R8, R8, RZ, P0 ;  /* 0x000000ff08087207 */ /* 0x000fe20000000000 */
[----:B------:R-:W-:-:S03]  /*2a90*/  VIADD R11, R11, 0x1 ;  /* 0x000000010b0b7836 */ /* 0x000fc60000000000 */
[----:B------:R-:W1:Y:S01]  /*2aa0*/  LDS.128 R4, [R4+0x150] ;  /* 0x0001500004047984 */ /* 0x000e620000000c00 */
[----:B------:R-:W-:Y:S02]  /*2ab0*/  PRMT R0, RZ, 0x654, R0 ;  /* 0x00000654ff007816 */ /* 0x000fe40000000000 */
[C---:B------:R-:W-:Y:S01]  /*2ac0*/  ISETP.NE.AND P1, PT, R11.reuse, 0x2, PT ;  /* 0x000000020b00780c */ /* 0x040fe20003f25270 */
[----:B------:R-:W-:Y:S01]  /*2ad0*/  @!PT LDS RZ, [RZ] ;  /* 0x00000000fffff984 */ /* 0x000fe20000000800 */
[----:B------:R-:W-:Y:S01]  /*2ae0*/  @!PT LDS RZ, [RZ] ;  /* 0x00000000fffff984 */ /* 0x000fe20000000800 */
[----:B------:R-:W-:Y:S01]  /*2af0*/  @!PT LDS RZ, [RZ] ;  /* 0x00000000fffff984 */ /* 0x000fe20000000800 */
[----:B------:R-:W-:Y:S01]  /*2b00*/  @!PT LDS RZ, [RZ] ;  /* 0x00000000fffff984 */ /* 0x000fe20000000800 */
[----:B------:R2:W-:Y:S06]  /*2b10*/  MEMBAR.ALL.CTA ;  /* 0x0000000000007992 */ /* 0x0005ec0000008000 */
[----:B--2---:R-:W2:Y:S01]  /*2b20*/  FENCE.VIEW.ASYNC.S ;  /* 0x00000000000073c6 */ /* 0x004ea20000000000 */
[----:B------:R-:W-:Y:S01]  /*2b30*/  SEL R11, R11, RZ, P1 ;  /* 0x000000ff0b0b7207 */ /* 0x000fe20000800000 */
[----:B--2---:R2:W-:Y:S01]  /*2b40*/  SYNCS.ARRIVE.TRANS64.RED.A1T0 RZ, [R0+URZ], RZ ;  /* 0x000000ff00ff79a7 */ /* 0x0045e200081004ff */
[----:B-1----:R-:W-:-:S02]  /*2b50*/  LOP3.LUT P3, RZ, R6, 0x1, RZ, 0xc0, !PT ;  /* 0x0000000106ff7812 */ /* 0x002fc4000786c0ff */
[----:B------:R-:W-:-:S04]  /*2b60*/  SEL R4, RZ, 0x1, P1 ;  /* 0x00000001ff047807 */ /* 0x000fc80000800000 */
[----:B------:R-:W-:Y:S02]  /*2b70*/  LOP3.LUT R10, R10, R4, RZ, 0x3c, !PT ;  /* 0x000000040a0a7212 */ /* 0x000fe400078e3cff */
[----:B--2---:R-:W-:-:S04]  /*2b80*/  SEL R0, RZ, 0x1, P0 ;  /* 0x00000001ff007807 */ /* 0x004fc80000000000 */
[----:B------:R-:W-:Y:S01]  /*2b90*/  LOP3.LUT R9, R9, R0, RZ, 0x3c, !PT ;  /* 0x0000000009097212 */ /* 0x000fe200078e3cff */
[----:B------:R-:W-:Y:S06]  /*2ba0*/  @P3 BRA `(.L_x_48) ;  /* 0xfffffffc002c3947 */ /* 0x000fec000383ffff */
[----:B------:R-:W-:Y:S01]  /*2bb0*/  ULEA UR5, UR6, UR37, 0x3 ;  /* 0x0000002506057291 */ /* 0x000fe2000f8e18ff */
[----:B------:R-:W-:-:S08]  /*2bc0*/  SHF.L.U32 R2, R12, 0x1f, RZ ;  /* 0x0000001f0c027819 */ /* 0x000fd000000006ff */
[----:B------:R-:W1:Y:S02]  /*2bd0*/  SYNCS.PHASECHK.TRANS64 P0, [UR5+0xd0], R2 ;  /* 0x0000d002ff0075a7 */ /* 0x000e640008001005 */
[----:B-1----:R-:W-:Y:S05]  /*2be0*/  @P0 BRA `(.L_x_49) ;  /* 0x0000000000080947 */ /* 0x002fea0003800000 */
[----:B------:R-:W1:Y:S02]  /*2bf0*/  SYNCS.PHASECHK.TRANS64.TRYWAIT P0, [UR5+0xd0], R2 ;  /* 0x0000d002ff0075a7 */ /* 0x000e640008001105 */
[----:B-1----:R-:W-:Y:S05]  /*2c00*/  @!P0 BRA `(.L_x_50) ;  /* 0x0000005000088947 */ /* 0x002fea0003800000 */
.L_x_49:
[----:B------:R-:W-:-:S04]  /*2c10*/  UIADD3 UR4, UPT, UPT, UR6, 0x1, URZ ;  /* 0x0000000106047890 */ /* 0x000fc8000fffe0ff */
[----:B------:R-:W-:-:S04]  /*2c20*/  UISETP.NE.AND UP0, UPT, UR4, 0x2, UPT ;  /* 0x000000020400788c */ /* 0x000fc8000bf05270 */
[----:B------:R-:W-:Y:S02]  /*2c30*/  USEL UR7, URZ, 0x1, UP0 ;  /* 0x00000001ff077887 */ /* 0x000fe40008000000 */
[----:B------:R-:W-:-:S04]  /*2c40*/  USEL UR4, UR4, URZ, UP0 ;  /* 0x000000ff04047287 */ /* 0x000fc80008000000 */
[----:B------:R-:W-:Y:S01]  /*2c50*/  ULEA UR4, UR4, UR37, 0x3 ;  /* 0x0000002504047291 */ /* 0x000fe2000f8e18ff */
[----:B-1----:R-:W-:-:S04]  /*2c60*/  LOP3.LUT R2, R12, UR7, RZ, 0x3c, !PT ;  /* 0x000000070c027c12 */ /* 0x002fc8000f8e3cff */
[----:B------:R-:W-:-:S04]  /*2c70*/  SHF.L.U32 R0, R2, 0x1f, RZ ;  /* 0x0000001f02007819 */ /* 0x000fc800000006ff */
[----:B------:R-:W1:Y:S02]  /*2c80*/  SYNCS.PHASECHK.TRANS64 P0, [UR4+0xd0], R0 ;  /* 0x0000d000ff0075a7 */ /* 0x000e640008001004 */
[----:B-1----:R-:W-:Y:S05]  /*2c90*/  @P0 EXIT ;  /* 0x000000000000094d */ /* 0x002fea0003800000 */
[----:B------:R-:W-:Y:S02]  /*2ca0*/  SHF.L.U32 R2, R2, 0x1f, RZ ;  /* 0x0000001f02027819 */ /* 0x000fe400000006ff */
[----:B------:R-:W-:-:S07]  /*2cb0*/  MOV R0, UR4 ;  /* 0x0000000400007c02 */ /* 0x000fce0008000f00 */
.L_x_51:
[----:B-1----:R1:W2:Y:S02]  /*2cc0*/  SYNCS.PHASECHK.TRANS64.TRYWAIT P0, [R0+URZ+0xd0], R2 ;  /* 0x0000d002000075a7 */ /* 0x0022a400080011ff */
[----:B--2---:R-:W-:Y:S05]  /*2cd0*/  @!P0 NANOSLEEP.SYNCS 0x989680 ;  /* 0x009896800000895d */ /* 0x004fea0003900000 */
[----:B------:R-:W2:Y:S02]  /*2ce0*/  @!P0 SYNCS.PHASECHK.TRANS64 P0, [R0+URZ+0xd0], R2 ;  /* 0x0000d002000085a7 */ /* 0x000ea400080010ff */
[----:B--2---:R-:W-:Y:S05]  /*2cf0*/  @P0 EXIT ;  /* 0x000000000000094d */ /* 0x004fea0003800000 */
[----:B------:R-:W-:Y:S05]  /*2d00*/  BRA `(.L_x_51) ;  /* 0xfffffffc00ec7947 */ /* 0x000fea000383ffff */
.L_x_44:
[----:B------:R-:W-:-:S09]  /*2d10*/  UISETP.NE.AND UP1, UPT, UR8, URZ, UPT ;  /* 0x000000ff0800728c */ /* 0x000fd2000bf25270 */
[----:B------:R-:W-:Y:S05]  /*2d20*/  BRA.U UP1, `(.L_x_52) ;  /* 0x0000000d01b47547 */ /* 0x000fea000b800000 */
[----:B------:R-:W-:Y:S01]  /*2d30*/  UMOV UR4, 0x40 ;  /* 0x0000004000047882 */ /* 0x000fe20000000000 */
[----:B------:R-:W-:Y:S01]  /*2d40*/  NOP ;  /* 0x0000000000007918 */ /* 0x000fe20000000000 */
[----:B------:R-:W-:Y:S01]  /*2d50*/  ULEA UR4, UR37, UR4, 0x18 ;  /* 0x0000000425047291 */ /* 0x000fe2000f8ec0ff */
[----:B------:R-:W-:Y:S02]  /*2d60*/  UMOV UR5, 0x400 ;  /* 0x0000040000057882 */ /* 0x000fe40000000000 */
[----:B------:R-:W-:-:S06]  /*2d70*/  ULEA UR37, UR37, UR5, 0x18 ;  /* 0x0000000525257291 */ /* 0x000fcc000f8ec0ff */
[----:B------:R-:W1:Y:S02]  /*2d80*/  LDS.U8 R0, [UR4+0x1c] ;  /* 0x00001c04ff007984 */ /* 0x000e640008000000 */
[----:B-1----:R-:W-:-:S13]  /*2d90*/  ISETP.NE.AND P0, PT, R0, RZ, PT ;  /* 0x000000ff0000720c */ /* 0x002fda0003f05270 */
[----:B------:R-:W-:Y:S05]  /*2da0*/  @P0 BRA `(.L_x_53) ;  /* 0x0000000000580947 */ /* 0x000fea0003800000 */
[----:B------:R-:W-:-:S13]  /*2db0*/  ELECT P0, URZ, PT ;  /* 0x0000000000ff782f */ /* 0x000fda0003800000 */
[----:B------:R-:W-:Y:S05]  /*2dc0*/  @!P0 BRA `(.L_x_54) ;  /* 0x0000000000608947 */ /* 0x000fea0003800000 */
[----:B------:R-:W-:Y:S01]  /*2dd0*/  UMOV UR5, 0x10 ;  /* 0x0000001000057882 */ /* 0x000fe20000000000 */
[----:B------:R-:W-:Y:S01]  /*2de0*/  HFMA2 R0, -RZ, RZ, 0, 5.9604644775390625e-08 ;  /* 0x00000001ff007431 */ /* 0x000fe200000001ff */
[----:B------:R-:W-:-:S03]  /*2df0*/  MOV R2, 0xffff ;  /* 0x0000ffff00027802 */ /* 0x000fc60000000f00 */
[----:B------:R-:W-:Y:S04]  /*2e00*/  DEPBAR.LE SB1, 0x36 ;  /* 0x00009d800000791a */ /* 0x000fe80000000000 */
[----:B------:R-:W1:Y:S02]  /*2e10*/  UTCATOMSWS.FIND_AND_SET.ALIGN UP0, UR5, UR5 ;  /* 0x00000005000575e3 */ /* 0x000e640008000800 */
[----:B-1----:R-:W-:Y:S01]  /*2e20*/  MOV R3, UR5 ;  /* 0x0000000500037c02 */ /* 0x002fe20008000f00 */
[----:B------:R-:W-:Y:S06]  /*2e30*/  BRA.U UP0, `(.L_x_55) ;  /* 0x0000000100187547 */ /* 0x000fec000b800000 */
.L_x_56:
[----:B------:R-:W-:Y:S05]  /*2e40*/  NANOSLEEP 0x64 ;  /* 0x000000640000795d */ /* 0x000fea0003800000 */
[----:B------:R-:W-:-:S05]  /*2e50*/  UMOV UR5, 0x10 ;  /* 0x0000001000057882 */ /* 0x000fca0000000000 */
[----:B------:R-:W-:Y:S04]  /*2e60*/  DEPBAR.LE SB1, 0x36 ;  /* 0x00009d800000791a */ /* 0x000fe80000000000 */
[----:B------:R-:W1:Y:S02]  /*2e70*/  UTCATOMSWS.FIND_AND_SET.ALIGN UP0, UR5, UR5 ;  /* 0x00000005000575e3 */ /* 0x000e640008000800 */
[----:B-1----:R-:W-:Y:S01]  /*2e80*/  MOV R3, UR5 ;  /* 0x0000000500037c02 */ /* 0x002fe20008000f00 */
[----:B------:R-:W-:Y:S05]  /*2e90*/  BRA.U !UP0, `(.L_x_56) ;  /* 0xfffffffd08e87547 */ /* 0x000fea000b83ffff */
.L_x_55:
[-C--:B------:R-:W-:Y:S02]  /*2ea0*/  SHF.L.U32 R2, R2, R3.reuse, RZ ;  /* 0x0000000302027219 */ /* 0x080fe400000006ff */
[----:B------:R-:W-:Y:S01]  /*2eb0*/  SHF.L.U32 R0, R0, R3, RZ ;  /* 0x0000000300007219 */ /* 0x000fe200000006ff */
[----:B------:R-:W-:Y:S02]  /*2ec0*/  IMAD.SHL.U32 R3, R3, 0x20, RZ ;  /* 0x0000002003037824 */ /* 0x000fe400078e00ff */
[----:B------:R1:W-:Y:S04]  /*2ed0*/  ATOMS.OR RZ, [UR4+0x14], R2 ;  /* 0x00001402ffff798c */ /* 0x0003e8000b000004 */
[----:B------:R1:W-:Y:S04]  /*2ee0*/  ATOMS.OR RZ, [UR4+0x18], R0 ;  /* 0x00001800ffff798c */ /* 0x0003e8000b000004 */
[----:B------:R1:W-:Y:S01]  /*2ef0*/  STS [UR37+0x170], R3 ;  /* 0x00017003ff007988 */ /* 0x0003e20008000825 */
[----:B------:R-:W-:Y:S05]  /*2f00*/  BRA `(.L_x_54) ;  /* 0x0000000000107947 */ /* 0x000fea0003800000 */
.L_x_53:
[----:B------:R-:W-:Y:S02]  /*2f10*/  MOV R0, 0xffffffff ;  /* 0xffffffff00007802 */ /* 0x000fe40000000f00 */
[----:B------:R-:W-:-:S03]  /*2f20*/  MOV R2, 0x2f50 ;  /* 0x00002f5000027802 */ /* 0x000fc60000000f00 */
[----:B------:R1:W-:Y:S04]  /*2f30*/  STS [UR37+0x170], R0 ;  /* 0x00017000ff007988 */ /* 0x0003e80008000825 */
[----:B-1-3-5:R-:W-:Y:S05]  /*2f40*/  CALL.REL.NOINC `($__internal_1_$__cuda_sm10x_tcgen05_guardrail_trap_phase_invalid_during_alloc) ;  /* 0x0000005000dc7944 */ /* 0x02afea0003c00000 */
.L_x_54:
[----:B------:R-:W-:Y:S05]  /*2f50*/  WARPSYNC.ALL ;  /* 0x0000000000007948 */ /* 0x000fea0003800000 */
[----:B------:R-:W2:Y:S01]  /*2f60*/  S2UR UR5, SR_CgaCtaId ;  /* 0x00000000000579c3 */ /* 0x000ea20000008800 */
[----:B------:R-:W-:Y:S01]  /*2f70*/  UMOV UR4, 0x400 ;  /* 0x0000040000047882 */ /* 0x000fe20000000000 */
[----:B------:R-:W-:-:S06]  /*2f80*/  NOP ;  /* 0x0000000000007918 */ /* 0x000fcc0000000000 */
[----:B------:R-:W-:Y:S06]  /*2f90*/  BAR.ARV 0x6, 0xa0 ;  /* 0x0182800000007b1d */ /* 0x000fec0000002000 */
[----:B------:R-:W4:Y:S01]  /*2fa0*/  LDCU UR7, c[0x0][0x38c] ;  /* 0x00007180ff0777ac */ /* 0x000f220008000800 */
[----:B------:R-:W-:Y:S01]  /*2fb0*/  IMAD.MOV.U32 R11, RZ, RZ, 0x1 ;  /* 0x00000001ff0b7424 */ /* 0x000fe200078e00ff */
[----:B------:R-:W-:Y:S01]  /*2fc0*/  CS2R R8, SRZ ;  /* 0x0000000000087805 */ /* 0x000fe2000001ff00 */
[----:B------:R-:W-:Y:S01]  /*2fd0*/  IMAD.MOV.U32 R10, RZ, RZ, RZ ;  /* 0x000000ffff0a7224 */ /* 0x000fe200078e00ff */
[----:B------:R-:W3:Y:S01]  /*2fe0*/  LDCU UR6, c[0x0][0x38c] ;  /* 0x00007180ff0677ac */ /* 0x000ee20008000800 */
[----:B------:R-:W-:Y:S01]  /*2ff0*/  UMOV UR15, URZ ;  /* 0x000000ff000f7c82 */ /* 0x000fe20008000000 */
[----:B------:R-:W-:Y:S01]  /*3000*/  UMOV UR14, URZ ;  /* 0x000000ff000e7c82 */ /* 0x000fe20008000000 */
[----:B--2---:R-:W-:Y:S01]  /*3010*/  ULEA UR5, UR5, UR4, 0x18 ;  /* 0x0000000405057291 */ /* 0x004fe2000f8ec0ff */
[----:B------:R-:W-:Y:S01]  /*3020*/  UMOV UR24, 0x0 ;  /* 0x0000000000187882 */ /* 0x000fe20000000000 */
[----:B------:R-:W-:-:S02]  /*3030*/  UMOV UR25, 0x8100490 ;  /* 0x0810049000197882 */ /* 0x000fc40000000000 */
[----:B------:R-:W-:Y:S02]  /*3040*/  UIADD3 UR10, UPT, UPT, UR5, 0x6400, URZ ;  /* 0x00006400050a7890 */ /* 0x000fe4000fffe0ff */
[----:B------:R-:W-:Y:S02]  /*3050*/  UIADD3 UR11, UPT, UPT, UR5, 0x26400, URZ ;  /* 0x00026400050b7890 */ /* 0x000fe4000fffe0ff */
[----:B----4-:R-:W-:Y:S01]  /*3060*/  UIADD3 UR7, UPT, UPT, UR7, 0x3f, URZ ;  /* 0x0000003f07077890 */ /* 0x010fe2000fffe0ff */
[----:B-1----:R-:W1:Y:S01]  /*3070*/  LDS R0, [UR5+0x170] ;  /* 0x00017005ff007984 */ /* 0x002e620008000800 */
[----:B------:R-:W-:Y:S02]  /*3080*/  USHF.R.U32.HI UR10, URZ, 0x4, UR10 ;  /* 0x00000004ff0a7899 */ /* 0x000fe4000801160a */
[----:B------:R-:W-:Y:S02]  /*3090*/  USHF.R.S32.HI UR4, URZ, 0x1f, UR7 ;  /* 0x0000001fff047899 */ /* 0x000fe40008011407 */
[----:B------:R-:W-:-:S02]  /*30a0*/  USHF.R.U32.HI UR11, URZ, 0x4, UR11 ;  /* 0x00000004ff0b7899 */ /* 0x000fc4000801160b */
[----:B------:R-:W-:Y:S02]  /*30b0*/  ULEA.HI UR4, UR4, UR7, URZ, 0x6 ;  /* 0x0000000704047291 */ /* 0x000fe4000f8f30ff */
[----:B------:R-:W-:Y:S02]  /*30c0*/  ULOP3.LUT UR10, UR10, 0x3fff, URZ, 0xc0, !UPT ;  /* 0x00003fff0a0a7892 */ /* 0x000fe4000f8ec0ff */
[----:B------:R-:W-:Y:S02]  /*30d0*/  USHF.R.S32.HI UR4, URZ, 0x6, UR4 ;  /* 0x00000006ff047899 */ /* 0x000fe40008011404 */
[----:B------:R-:W-:Y:S02]  /*30e0*/  ULOP3.LUT UR11, UR11, 0x3fff, URZ, 0xc0, !UPT ;  /* 0x00003fff0b0b7892 */ /* 0x000fe4000f8ec0ff */
[----:B------:R-:W-:Y:S01]  /*30f0*/  UISETP.LT.AND UP0, UPT, UR4, 0x1, UPT ;  /* 0x000000010400788c */ /* 0x000fe2000bf01270 */
[----:B------:R-:W-:Y:S01]  /*3100*/  UMOV UR22, 0x0 ;  /* 0x0000000000167882 */ /* 0x000fe20000000000 */
[----:B------:R-:W-:-:S02]  /*3110*/  UMOV UR23, 0x8100490 ;  /* 0x0810049000177882 */ /* 0x000fc40000000000 */
[----:B------:R-:W-:Y:S02]  /*3120*/  USEL UR9, UR4, 0x1, !UP0 ;  /* 0x0000000104097887 */ /* 0x000fe4000c000000 */
[----:B------:R-:W-:Y:S02]  /*3130*/  ULOP3.LUT UR10, UR10, 0x10000, URZ, 0xfc, !UPT ;  /* 0x000100000a0a7892 */ /* 0x000fe4000f8efcff */
[----:B------:R-:W-:Y:S02]  /*3140*/  ULOP3.LUT UR11, UR11, 0x10000, URZ, 0xfc, !UPT ;  /* 0x000100000b0b7892 */ /* 0x000fe4000f8efcff */
[----:B------:R-:W-:Y:S02]  /*3150*/  UIADD3 UR9, UPT, UPT, -UR9, URZ, URZ ;  /* 0x000000ff09097290 */ /* 0x000fe4000fffe1ff */
[----:B---3--:R-:W-:Y:S01]  /*3160*/  UISETP.GE.AND UP3, UPT, UR6, 0x1, UPT ;  /* 0x000000010600788c */ /* 0x008fe2000bf66270 */
[----:B------:R-:W-:Y:S01]  /*3170*/  UMOV UR20, 0x0 ;  /* 0x0000000000147882 */ /* 0x000fe20000000000 */
[----:B------:R-:W-:Y:S01]  /*3180*/  UMOV UR21, 0x8100490 ;  /* 0x0810049000157882 */ /* 0x000fe20000000000 */
[----:B------:R-:W-:Y:S01]  /*3190*/  UMOV UR18, 0x0 ;  /* 0x0000000000127882 */ /* 0x000fe20000000000 */
[----:B------:R-:W-:Y:S01]  /*31a0*/  UMOV UR19, 0x8100490 ;  /* 0x0810049000137882 */ /* 0x000fe20000000000 */
[----:B-1----:R-:W-:-:S15]  /*31b0*/  R2UR UR16, R0 ;  /* 0x00000000001072ca */ /* 0x002fde00000e0000 */
.L_x_63:
[----:B------:R-:W-:Y:S02]  /*31c0*/  LEA R0, R10, UR5, 0x3 ;  /* 0x000000050a007c11 */ /* 0x000fe4000f8e18ff */
[----:B------:R-:W-:Y:S02]  /*31d0*/  SHF.L.U32 R2, R9, 0x1f, RZ ;  /* 0x0000001f09027819 */ /* 0x000fe400000006ff */
[----:B------:R-:W-:Y:S01]  /*31e0*/  PLOP3.LUT P0, PT, PT, PT, UP3, 0x80, 0x8 ;  /* 0x000000000008781c */ /* 0x000fe20003f0f038 */
[----:B------:R-:W-:Y:S01]  /*31f0*/  VIADD R3, R0, 0xd0 ;  /* 0x000000d000037836 */ /* 0x000fe20000000000 */
[----:B-1----:R-:W1:Y:S02]  /*3200*/  SYNCS.PHASECHK.TRANS64.TRYWAIT P1, [R0+URZ+0xc0], R2 ;  /* 0x0000c002000075a7 */ /* 0x002e6400080211ff */
[----:B-1-3--:R-:W-:Y:S09]  /*3210*/  @!P1 BRA `(.L_x_57) ;  /* 0x00000048009c9947 */ /* 0x00aff20003800000 */
.L_x_142:
[----:B------:R-:W-:Y:S01]  /*3220*/  LEA R4, R10, UR5, 0x4 ;  /* 0x000000050a047c11 */ /* 0x000fe2000f8e20ff */
[----:B------:R-:W-:Y:S01]  /*3230*/  @UP3 ULEA UR6, UR14, UR5, 0x3 ;  /* 0x000000050e063291 */ /* 0x000fe2000f8e18ff */
[----:B------:R-:W-:Y:S01]  /*3240*/  PLOP3.LUT P2, PT, PT, PT, PT, 0x80, 0x8 ;  /* 0x000000000008781c */ /* 0x000fe20003f4f070 */
[----:B------:R-:W-:Y:S01]  /*3250*/  ULEA UR7, UR15, UR5, 0x3 ;  /* 0x000000050f077291 */ /* 0x000fe2000f8e18ff */
[----:B------:R-:W-:Y:S01]  /*3260*/  PRMT R3, RZ, 0x654, R3 ;  /* 0x00000654ff037816 */ /* 0x000fe20000000003 */
[----:B------:R-:W-:Y:S01]  /*3270*/  ULEA UR8, UR15, UR16, 0x6 ;  /* 0x000000100f087291 */ /* 0x000fe2000f8e30ff */
[----:B------:R-:W2:Y:S01]  /*3280*/  LDS.128 R4, [R4+0x150] ;  /* 0x0001500004047984 */ /* 0x000ea20000000c00 */
[----:B-1----:R-:W-:Y:S02]  /*3290*/  @P0 SHF.L.U32 R2, R8, 0x1f, RZ ;  /* 0x0000001f08020819 */ /* 0x002fe400000006ff */
[----:B------:R-:W-:Y:S01]  /*32a0*/  SHF.L.U32 R0, R11, 0x1f, RZ ;  /* 0x0000001f0b007819 */ /* 0x000fe200000006ff */
[----:B------:R-:W-:Y:S01]  /*32b0*/  @!PT LDS RZ, [RZ] ;  /* 0x00000000fffff984 */ /* 0x000fe20000000800 */
[----:B------:R-:W-:Y:S01]  /*32c0*/  @!PT LDS RZ, [RZ] ;  /* 0x00000000fffff984 */ /* 0x000fe20000000800 */
[----:B------:R-:W-:Y:S01]  /*32d0*/  @!PT LDS RZ, [RZ] ;  /* 0x00000000fffff984 */ /* 0x000fe20000000800 */
[----:B------:R-:W-:Y:S01]  /*32e0*/  @!PT LDS RZ, [RZ] ;  /* 0x00000000fffff984 */ /* 0x000fe20000000800 */
[----:B------:R1:W-:Y:S06]  /*32f0*/  MEMBAR.ALL.CTA ;  /* 0x0000000000007992 */ /* 0x0003ec0000008000 */
[----:B-1----:R-:W1:Y:S02]  /*3300*/  FENCE.VIEW.ASYNC.S ;  /* 0x00000000000073c6 */ /* 0x002e640000000000 */
[----:B-1----:R1:W-:Y:S01]  /*3310*/  SYNCS.ARRIVE.TRANS64.RED.A1T0 RZ, [R3+URZ], RZ ;  /* 0x000000ff03ff79a7 */ /* 0x0023e200081004ff */
[----:B------:R1:W3:Y:S01]  /*3320*/  @P0 SYNCS.PHASECHK.TRANS64.TRYWAIT P2, [UR6], R2 ;  /* 0x00000002ff0005a7 */ /* 0x0002e20008041106 */
[----:B--2---:R-:W-:Y:S01]  /*3330*/  LOP3.LUT P1, RZ, R6, 0x1, RZ, 0xc0, !PT ;  /* 0x0000000106ff7812 */ /* 0x004fe2000782c0ff */
[----:B------:R-:W2:Y:S02]  /*3340*/  SYNCS.PHASECHK.TRANS64.TRYWAIT P0, [UR7+0x100], R0 ;  /* 0x00010000ff0075a7 */ /* 0x000ea40008001107 */
[----:B-123--:R-:W-:Y:S10]  /*3350*/  @!P0 BRA `(.L_x_58) ;  /* 0x0000004800608947 */ /* 0x00eff40003800000 */
.L_x_144:
[----:B------:R-:W-:Y:S01]  /*3360*/  IADD3 R10, PT, PT, R10, 0x1, RZ ;  /* 0x000000010a0a7810 */ /* 0x000fe20007ffe0ff */
[----:B------:R-:W-:Y:S06]  /*3370*/  BRA.U !UP3, `(.L_x_59) ;  /* 0x000000010bc07547 */ /* 0x000fec000b800000 */
[----:B------:R-:W-:Y:S01]  /*3380*/  UPLOP3.LUT UP4, UPT, UPT, UPT, UPT, 0x40, 0x4 ;  /* 0x000000000004789c */ /* 0x000fe20003f8e870 */
[----:B------:R-:W-:Y:S01]  /*3390*/  UMOV UR13, UR9 ;  /* 0x00000009000d7c82 */ /* 0x000fe20008000000 */
[----:B------:R-:W-:Y:S01]  /*33a0*/  UMOV UR12, UR4 ;  /* 0x00000004000c7c82 */ /* 0x000fe20008000000 */
[----:B------:R-:W-:-:S08]  /*33b0*/  UMOV UR17, UR14 ;  /* 0x0000000e00117c82 */ /* 0x000fd00008000000 */
.L_x_62:
[----:B------:R-:W-:Y:S02]  /*33c0*/  UIADD3 UR13, UPT, UPT, UR13, 0x1, URZ ;  /* 0x000000010d0d7890 */ /* 0x000fe4000fffe0ff */
[----:B--2---:R-:W-:Y:S02]  /*33d0*/  ULEA UR6, UR17, UR5, 0x3 ;  /* 0x0000000511067291 */ /* 0x004fe4000f8e18ff */
[----:B------:R-:W-:Y:S01]  /*33e0*/  UISETP.NE.AND UP0, UPT, UR13, URZ, UPT ;  /* 0x000000ff0d00728c */ /* 0x000fe2000bf05270 */
[----:B---3--:R-:W-:Y:S10]  /*33f0*/  @P2 BRA `(.L_x_60) ;  /* 0x00000000000c2947 */ /* 0x008ff40003800000 */
[----:B-1----:R-:W-:Y:S04]  /*3400*/  SHF.L.U32 R2, R8, 0x1f, RZ ;  /* 0x0000001f08027819 */ /* 0x002fe800000006ff */
[----:B------:R-:W1:Y:S02]  /*3410*/  SYNCS.PHASECHK.TRANS64.TRYWAIT P0, [UR6], R2 ;  /* 0x00000002ff0075a7 */ /* 0x000e640008001106 */
[----:B-1----:R-:W-:Y:S05]  /*3420*/  @!P0 BRA `(.L_x_61) ;  /* 0x0000004800448947 */ /* 0x002fea0003800000 */
.L_x_60:
[----:B------:R-:W-:Y:S01]  /*3430*/  UISETP.NE.AND UP1, UPT, UR12, 0x1, UPT ;  /* 0x000000010c00788c */ /* 0x000fe2000bf25270 */
[----:B------:R-:W-:Y:S01]  /*3440*/  PLOP3.LUT P2, PT, PT, PT, PT, 0x80, 0x8 ;  /* 0x000000000008781c */ /* 0x000fe20003f4f070 */
[----:B------:R-:W-:Y:S02]  /*3450*/  UIADD3 UR14, UPT, UPT, UR17, 0x1, URZ ;  /* 0x00000001110e7890 */ /* 0x000fe4000fffe0ff */
[----:B------:R-:W-:Y:S02]  /*3460*/  ULEA UR28, UR17, UR11, 0x9 ;  /* 0x0000000b111c7291 */ /* 0x000fe4000f8e48ff */
[----:B------:R-:W-:Y:S01]  /*3470*/  UISETP.NE.AND UP2, UPT, UR14, 0x8, UPT ;  /* 0x000000080e00788c */ /* 0x000fe2000bf45270 */
[----:B------:R-:W-:Y:S01]  /*3480*/  PLOP3.LUT P0, PT, PT, PT, UP1, 0x80, 0x8 ;  /* 0x000000000008781c */ /* 0x000fe20003f0f018 */
[----:B------:R-:W-:Y:S02]  /*3490*/  UIADD3 UR40, UPT, UPT, UR28, 0x2, URZ ;  /* 0x000000021c287890 */ /* 0x000fe4000fffe0ff */
[----:B------:R-:W-:Y:S02]  /*34a0*/  USEL UR27, URZ, 0x1, UP2 ;  /* 0x00000001ff1b7887 */ /* 0x000fe40009000000 */
[----:B------:R-:W-:Y:S02]  /*34b0*/  USEL UR14, UR14, URZ, UP2 ;  /* 0x000000ff0e0e7287 */ /* 0x000fe40009000000 */
[----:B------:R-:W-:Y:S02]  /*34c0*/  UIADD3 UR36, UPT, UPT, UR28, 0x4, URZ ;  /* 0x000000041c247890 */ /* 0x000fe4000fffe0ff */
[----:B------:R-:W-:Y:S01]  /*34d0*/  @UP1 ULEA UR26, UR14, UR5, 0x3 ;  /* 0x000000050e1a1291 */ /* 0x000fe2000f8e18ff */
[----:B------:R-:W-:Y:S01]  /*34e0*/  LOP3.LUT R8, R8, UR27, RZ, 0x3c, !PT ;  /* 0x0000001b08087c12 */ /* 0x000fe2000f8e3cff */
[----:B------:R-:W-:Y:S02]  /*34f0*/  UIADD3 UR32, UPT, UPT, UR28, 0x6, URZ ;  /* 0x000000061c207890 */ /* 0x000fe4000fffe0ff */
[----:B------:R-:W-:Y:S01]  /*3500*/  UIADD3 UR6, UPT, UPT, UR6, 0x40, URZ ;  /* 0x0000004006067890 */ /* 0x000fe2000fffe0ff */
[----:B-1----:R-:W-:Y:S01]  /*3510*/  @P0 SHF.L.U32 R0, R8, 0x1f, RZ ;  /* 0x0000001f08000819 */ /* 0x002fe200000006ff */
[----:B------:R-:W-:Y:S01]  /*3520*/  UIADD3 UR12, UPT, UPT, UR12, -0x1, URZ ;  /* 0xffffffff0c0c7890 */ /* 0x000fe2000fffe0ff */
[----:B------:R-:W-:Y:S02]  /*3530*/  UMOV UR29, 0x40004040 ;  /* 0x40004040001d7882 */ /* 0x000fe40000000000 */
[----:B------:R2:W3:Y:S01]  /*3540*/  @P0 SYNCS.PHASECHK.TRANS64.TRYWAIT P2, [UR26], R0 ;  /* 0x00000000ff0005a7 */ /* 0x0004e2000804111a */
[----:B------:R-:W-:Y:S01]  /*3550*/  ULEA UR26, UR17, UR10, 0xa ;  /* 0x0000000a111a7291 */ /* 0x000fe2000f8e50ff */
[----:B------:R-:W-:Y:S01]  /*3560*/  UMOV UR27, 0x40004040 ;  /* 0x40004040001b7882 */ /* 0x000fe20000000000 */
[----:B------:R-:W-:Y:S02]  /*3570*/  UMOV UR41, 0x40004040 ;  /* 0x4000404000297882 */ /* 0x000fe40000000000 */
[----:B------:R-:W-:Y:S02]  /*3580*/  UIADD3 UR38, UPT, UPT, UR26, 0x2, URZ ;  /* 0x000000021a267890 */ /* 0x000fe4000fffe0ff */
[----:B------:R-:W-:Y:S02]  /*3590*/  UIADD3 UR34, UPT, UPT, UR26, 0x4, URZ ;  /* 0x000000041a227890 */ /* 0x000fe4000fffe0ff */
[----:B------:R-:W-:Y:S01]  /*35a0*/  UIADD3 UR30, UPT, UPT, UR26, 0x6, URZ ;  /* 0x000000061a1e7890 */ /* 0x000fe2000fffe0ff */
[----:B------:R2:W-:Y:S01]  /*35b0*/  UTCHMMA gdesc[UR26], gdesc[UR28], tmem[UR8], tmem[UR24], idesc[UR25], UP4 ;  /* 0x00ff181c1a0075ea */ /* 0x0005e2000a000008 */
[----:B------:R-:W-:Y:S01]  /*35c0*/  UPLOP3.LUT UP4, UPT, UPT, UPT, UPT, 0x80, 0x8 ;  /* 0x000000000008789c */ /* 0x000fe20003f8f070 */
[----:B------:R-:W-:Y:S01]  /*35d0*/  UMOV UR39, 0x40004040 ;  /* 0x4000404000277882 */ /* 0x000fe20000000000 */
[----:B------:R-:W-:Y:S01]  /*35e0*/  UMOV UR37, 0x40004040 ;  /* 0x4000404000257882 */ /* 0x000fe20000000000 */
[----:B------:R2:W-:Y:S01]  /*35f0*/  UTCHMMA gdesc[UR38], gdesc[UR40], tmem[UR8], tmem[UR22], idesc[UR23], UPT ;  /* 0x00ff1628260075ea */ /* 0x0005e2000b800008 */
[----:B------:R-:W-:Y:S01]  /*3600*/  UMOV UR35, 0x40004040 ;  /* 0x4000404000237882 */ /* 0x000fe20000000000 */
[----:B------:R-:W-:Y:S01]  /*3610*/  UMOV UR33, 0x40004040 ;  /* 0x4000404000217882 */ /* 0x000fe20000000000 */
[----:B------:R-:W-:Y:S01]  /*3620*/  UMOV UR31, 0x40004040 ;  /* 0x40004040001f7882 */ /* 0x000fe20000000000 */
[----:B------:R2:W-:Y:S01]  /*3630*/  UTCHMMA gdesc[UR34], gdesc[UR36], tmem[UR8], tmem[UR20], idesc[UR21], UPT ;  /* 0x00ff1424220075ea */ /* 0x0005e2000b800008 */
[----:B------:R2:W-:Y:S01]  /*3640*/  UTCHMMA gdesc[UR30], gdesc[UR32], tmem[UR8], tmem[UR18], idesc[UR19], UPT ;  /* 0x00ff12201e0075ea */ /* 0x0005e2000b800008 */
[----:B------:R2:W-:Y:S01]  /*3650*/  UTCBAR [UR6], URZ ;  /* 0x000000ff060073e9 */ /* 0x0005e200080000ff */
[----:B------:R-:W-:Y:S01]  /*3660*/  UMOV UR17, UR14 ;  /* 0x0000000e00117c82 */ /* 0x000fe20008000000 */
[----:B------:R-:W-:Y:S05]  /*3670*/  BRA.U UP0, `(.L_x_62) ;  /* 0xfffffffd00507547 */ /* 0x000fea000b83ffff */
.L_x_59:
[----:B------:R-:W-:Y:S01]  /*3680*/  UIADD3 UR15, UPT, UPT, UR15, 0x1, URZ ;  /* 0x000000010f0f7890 */ /* 0x000fe2000fffe0ff */
[C---:B------:R-:W-:Y:S01]  /*3690*/  ISETP.NE.AND P0, PT, R10.reuse, 0x2, PT ;  /* 0x000000020a00780c */ /* 0x040fe20003f05270 */
[----:B------:R-:W-:Y:S02]  /*36a0*/  UIADD3 UR7, UPT, UPT, UR7, 0xe0, URZ ;  /* 0x000000e007077890 */ /* 0x000fe4000fffe0ff */
[----:B------:R-:W-:Y:S01]  /*36b0*/  UISETP.NE.AND UP0, UPT, UR15, 0x4, UPT ;  /* 0x000000040f00788c */ /* 0x000fe2000bf05270 */
[----:B-12---:R-:W-:Y:S02]  /*36c0*/  SEL R0, RZ, 0x1, P0 ;  /* 0x00000001ff007807 */ /* 0x006fe40000000000 */
[----:B------:R-:W-:Y:S01]  /*36d0*/  SEL R10, R10, RZ, P0 ;  /* 0x000000ff0a0a7207 */ /* 0x000fe20000000000 */
[----:B------:R-:W-:Y:S01]  /*36e0*/  USEL UR6, URZ, 0x1, UP0 ;  /* 0x00000001ff067887 */ /* 0x000fe20008000000 */
[----:B------:R-:W-:Y:S01]  /*36f0*/  LOP3.LUT R9, R9, R0, RZ, 0x3c, !PT ;  /* 0x0000000009097212 */ /* 0x000fe200078e3cff */
[----:B------:R-:W-:Y:S01]  /*3700*/  USEL UR15, UR15, URZ, UP0 ;  /* 0x000000ff0f0f7287 */ /* 0x000fe20008000000 */
[----:B------:R1:W-:Y:S03]  /*3710*/  UTCBAR [UR7], URZ ;  /* 0x000000ff070073e9 */ /* 0x0003e600080000ff */
[----:B------:R-:W-:Y:S01]  /*3720*/  LOP3.LUT R11, R11, UR6, RZ, 0x3c, !PT ;  /* 0x000000060b0b7c12 */ /* 0x000fe2000f8e3cff */
[----:B------:R-:W-:Y:S07]  /*3730*/  @P1 BRA `(.L_x_63) ;  /* 0xfffffff800a01947 */ /* 0x000fee000383ffff */
[----:B------:R-:W2:Y:S01]  /*3740*/  S2UR UR4, SR_CgaCtaId ;  /* 0x00000000000479c3 */ /* 0x000ea20000008800 */
[----:B------:R-:W-:Y:S01]  /*3750*/  ELECT P0, URZ, PT ;  /* 0x0000000000ff782f */ /* 0x000fe20003800000 */
[----:B------:R-:W-:Y:S01]  /*3760*/  IMAD.MOV.U32 R0, RZ, RZ, 0x1 ;  /* 0x00000001ff007424 */ /* 0x000fe200078e00ff */
[----:B------:R-:W-:Y:S01]  /*3770*/  UIADD3 UR5, UPT, UPT, UR5, 0x100, URZ ;  /* 0x0000010005057890 */ /* 0x000fe2000fffe0ff */
[----:B------:R-:W-:Y:S01]  /*3780*/  SHF.L.U32 R2, R11, 0x1f, RZ ;  /* 0x0000001f0b027819 */ /* 0x000fe200000006ff */
[----:B------:R-:W-:-:S03]  /*3790*/  UMOV UR6, 0x40 ;  /* 0x0000004000067882 */ /* 0x000fc60000000000 */
[----:B------:R-:W-:Y:S01]  /*37a0*/  UVIRTCOUNT.DEALLOC.SMPOOL 0x80 ;  /* 0x000000800000784c */ /* 0x000fe20000000000 */
[----:B--2---:R-:W-:Y:S02]  /*37b0*/  ULEA UR4, UR4, UR6, 0x18 ;  /* 0x0000000604047291 */ /* 0x004fe4000f8ec0ff */
[----:B------:R-:W-:-:S07]  /*37c0*/  ULEA UR6, UR15, UR5, 0x3 ;  /* 0x000000050f067291 */ /* 0x000fce000f8e18ff */
[----:B------:R2:W-:Y:S02]  /*37d0*/  @P0 STS.U8 [UR4+0x1c], R0 ;  /* 0x00001c00ff000988 */ /* 0x0005e40008000004 */
[----:B------:R-:W4:Y:S02]  /*37e0*/  SYNCS.PHASECHK.TRANS64.TRYWAIT P0, [UR6], R2 ;  /* 0x00000002ff0075a7 */ /* 0x000f240008001106 */
[----:B--2-4-:R-:W-:Y:S05]  /*37f0*/  @!P0 BRA `(.L_x_64) ;  /* 0x0000004400688947 */ /* 0x014fea0003800000 */
.L_x_147:
[----:B-1----:R-:W-:-:S04]  /*3800*/  UIADD3 UR7, UPT, UPT, UR15, 0x1, URZ ;  /* 0x000000010f077890 */ /* 0x002fc8000fffe0ff */
[----:B------:R-:W-:-:S04]  /*3810*/  UISETP.NE.AND UP0, UPT, UR7, 0x4, UPT ;  /* 0x000000040700788c */ /* 0x000fc8000bf05270 */
[----:B------:R-:W-:Y:S02]  /*3820*/  USEL UR8, URZ, 0x1, UP0 ;  /* 0x00000001ff087887 */ /* 0x000fe40008000000 */
[----:B------:R-:W-:-:S04]  /*3830*/  USEL UR7, UR7, URZ, UP0 ;  /* 0x000000ff07077287 */ /* 0x000fc80008000000 */
[----:B------:R-:W-:Y:S01]  /*3840*/  ULEA UR6, UR7, UR5, 0x3 ;  /* 0x0000000507067291 */ /* 0x000fe2000f8e18ff */
[----:B--2---:R-:W-:-:S04]  /*3850*/  LOP3.LUT R2, R11, UR8, RZ, 0x3c, !PT ;  /* 0x000000080b027c12 */ /* 0x004fc8000f8e3cff */
[----:B------:R-:W-:-:S04]  /*3860*/  SHF.L.U32 R3, R2, 0x1f, RZ ;  /* 0x0000001f02037819 */ /* 0x000fc800000006ff */
[----:B------:R-:W1:Y:S02]  /*3870*/  SYNCS.PHASECHK.TRANS64.TRYWAIT P0, [UR6], R3 ;  /* 0x00000003ff0075a7 */ /* 0x000e640008001106 */
[----:B-1----:R-:W-:Y:S05]  /*3880*/  @!P0 BRA `(.L_x_65) ;  /* 0x00000044005c8947 */ /* 0x002fea0003800000 */
.L_x_149:
        /* <DEDUP_REMOVED lines=9> */
.L_x_151:
[----:B------:R-:W-:-:S04]  /*3920*/  UIADD3 UR7, UPT, UPT, UR7, 0x1, URZ ;  /* 0x0000000107077890 */ /* 0x000fc8000fffe0ff */
[----:B------:R-:W-:-:S04]  /*3930*/  UISETP.NE.AND UP0, UPT, UR7, 0x4, UPT ;  /* 0x000000040700788c */ /* 0x000fc8000bf05270 */
[----:B------:R-:W-:Y:S02]  /*3940*/  USEL UR6, URZ, 0x1, UP0 ;  /* 0x00000001ff067887 */ /* 0x000fe40008000000 */
[----:B------:R-:W-:-:S04]  /*3950*/  USEL UR7, UR7, URZ, UP0 ;  /* 0x000000ff07077287 */ /* 0x000fc80008000000 */
[----:B------:R-:W-:Y:S01]  /*3960*/  ULEA UR7, UR7, UR5, 0x3 ;  /* 0x0000000507077291 */ /* 0x000fe2000f8e18ff */
[----:B------:R-:W-:-:S04]  /*3970*/  LOP3.LUT R2, R2, UR6, RZ, 0x3c, !PT ;  /* 0x0000000602027c12 */ /* 0x000fc8000f8e3cff */
[----:B------:R-:W-:-:S04]  /*3980*/  SHF.L.U32 R2, R2, 0x1f, RZ ;  /* 0x0000001f02027819 */ /* 0x000fc800000006ff */
[----:B------:R-:W2:Y:S02]  /*3990*/  SYNCS.PHASECHK.TRANS64.TRYWAIT P0, [UR7], R2 ;  /* 0x00000002ff0075a7 */ /* 0x000ea40008001107 */
[----:B--2---:R-:W-:Y:S05]  /*39a0*/  @!P0 BRA `(.L_x_67) ;  /* 0x0000004400448947 */ /* 0x004fea0003800000 */
.L_x_153:
[----:B------:R-:W-:Y:S01]  /*39b0*/  NOP ;  /* 0x0000000000007918 */ /* 0x000fe20000000000 */
[----:B-1----:R-:W1:Y:S01]  /*39c0*/  LDS R0, [UR4+0x14] ;  /* 0x00001404ff007984 */ /* 0x002e620008000800 */
[----:B------:R-:W-:Y:S01]  /*39d0*/  ULOP3.LUT UR6, UR16, 0xffff, URZ, 0xc0, !UPT ;  /* 0x0000ffff10067892 */ /* 0x000fe2000f8ec0ff */
[----:B------:R-:W-:Y:S01]  /*39e0*/  UMOV UR8, 0xffff ;  /* 0x0000ffff00087882 */ /* 0x000fe20000000000 */
[----:B------:R-:W-:Y:S02]  /*39f0*/  UMOV UR5, 0x1 ;  /* 0x0000000100057882 */ /* 0x000fe40000000000 */
[----:B------:R-:W-:-:S04]  /*3a00*/  USHF.R.U32.HI UR6, URZ, 0x5, UR6 ;  /* 0x00000005ff067899 */ /* 0x000fc80008011606 */
[----:B------:R-:W-:Y:S02]  /*3a10*/  USHF.L.U32 UR8, UR8, UR6, URZ ;  /* 0x0000000608087299 */ /* 0x000fe400080006ff */
[----:B------:R-:W-:-:S04]  /*3a20*/  USHF.L.U32 UR5, UR5, UR6, URZ ;  /* 0x0000000605057299 */ /* 0x000fc800080006ff */
[----:B-1----:R-:W-:-:S04]  /*3a30*/  LOP3.LUT R0, R0, UR8, RZ, 0xc0, !PT ;  /* 0x0000000800007c12 */ /* 0x002fc8000f8ec0ff */
[----:B------:R-:W-:-:S13]  /*3a40*/  ISETP.NE.AND P0, PT, R0, UR8, PT ;  /* 0x0000000800007c0c */ /* 0x000fda000bf05270 */
[----:B------:R-:W-:Y:S05]  /*3a50*/  @P0 BRA `(.L_x_68) ;  /* 0x0000000000580947 */ /* 0x000fea0003800000 */
[----:B------:R-:W1:Y:S02]  /*3a60*/  LDS R0, [UR4+0x18] ;  /* 0x00001804ff007984 */ /* 0x000e640008000800 */
[----:B-1----:R-:W-:-:S04]  /*3a70*/  LOP3.LUT R0, R0, UR5, RZ, 0xc0, !PT ;  /* 0x0000000500007c12 */ /* 0x002fc8000f8ec0ff */
[----:B------:R-:W-:-:S13]  /*3a80*/  ISETP.NE.AND P0, PT, R0, UR5, PT ;  /* 0x0000000500007c0c */ /* 0x000fda000bf05270 */
[----:B------:R-:W-:Y:S05]  /*3a90*/  @P0 BRA `(.L_x_69) ;  /* 0x00000000003c0947 */ /* 0x000fea0003800000 */
[----:B------:R-:W1:Y:S01]  /*3aa0*/  S2R R2, SR_LANEID ;  /* 0x0000000000027919 */ /* 0x000e620000000000 */
[----:B------:R-:W-:Y:S01]  /*3ab0*/  ULOP3.LUT UR8, URZ, UR8, URZ, 0x33, !UPT ;  /* 0x00000008ff087292 */ /* 0x000fe2000f8e33ff */
[----:B------:R-:W-:Y:S02]  /*3ac0*/  VOTEU.ANY UR7, UPT, PT ;  /* 0x0000000000077886 */ /* 0x000fe400038e0100 */
[----:B------:R-:W-:-:S03]  /*3ad0*/  UFLO.U32 UR7, UR7 ;  /* 0x00000007000772bd */ /* 0x000fc600080e0000 */
[----:B------:R-:W-:-:S04]  /*3ae0*/  IMAD.U32 R0, RZ, RZ, UR8 ;  /* 0x00000008ff007e24 */ /* 0x000fc8000f8e00ff */
[----:B------:R2:W4:Y:S02]  /*3af0*/  REDUX UR6, R0 ;  /* 0x00000000000673c4 */ /* 0x0005240000000000 */
[----:B------:R1:W-:Y:S02]  /*3b00*/  UTCATOMSWS.AND URZ, UR8 ;  /* 0x0000000800ff79e3 */ /* 0x0003e40008000000 */
[----:B-1----:R-:W-:Y:S02]  /*3b10*/  ISETP.EQ.U32.AND P0, PT, R2, UR7, PT ;  /* 0x0000000702007c0c */ /* 0x002fe4000bf02070 */
[----:B--2---:R-:W-:Y:S02]  /*3b20*/  LOP3.LUT R0, RZ, UR5, RZ, 0x33, !PT ;  /* 0x00000005ff007c12 */ /* 0x004fe4000f8e33ff */
[----:B----4-:R-:W-:Y:S02]  /*3b30*/  MOV R2, UR6 ;  /* 0x0000000600027c02 */ /* 0x010fe40008000f00 */
[----:B------:R-:W1:Y:S07]  /*3b40*/  REDUX UR5, R0 ;  /* 0x00000000000573c4 */ /* 0x000e6e0000000000 */
[----:B------:R2:W-:Y:S01]  /*3b50*/  @P0 ATOMS.AND RZ, [UR4+0x14], R2 ;  /* 0x00001402ffff098c */ /* 0x0005e2000a800004 */
[----:B-1----:R-:W-:-:S05]  /*3b60*/  IMAD.U32 R0, RZ, RZ, UR5 ;  /* 0x00000005ff007e24 */ /* 0x002fca000f8e00ff */
[----:B------:R2:W-:Y:S01]  /*3b70*/  @P0 ATOMS.AND RZ, [UR4+0x18], R0 ;  /* 0x00001800ffff098c */ /* 0x0005e2000a800004 */
[----:B------:R-:W-:Y:S05]  /*3b80*/  BRA `(.L_x_70) ;  /* 0x0000000000147947 */ /* 0x000fea0003800000 */
.L_x_69:
[----:B------:R-:W-:Y:S02]  /*3b90*/  MOV R2, 0x3bb0 ;  /* 0x00003bb000027802 */ /* 0x000fe40000000f00 */
[----:B---3-5:R-:W-:Y:S05]  /*3ba0*/  CALL.REL.NOINC `($__internal_0_$__cuda_sm10x_tcgen05_guardrail_trap_col_being_dealloced_not_returned_by_alloc) ;  /* 0x0000004400b87944 */ /* 0x028fea0003c00000 */
[----:B------:R-:W-:Y:S05]  /*3bb0*/  BRA `(.L_x_70) ;  /* 0x0000000000087947 */ /* 0x000fea0003800000 */
.L_x_68:
[----:B------:R-:W-:Y:S02]  /*3bc0*/  MOV R2, 0x3be0 ;  /* 0x00003be000027802 */ /* 0x000fe40000000f00 */
[----:B---3-5:R-:W-:Y:S05]  /*3bd0*/  CALL.REL.NOINC `($__internal_2_$__cuda_sm10x_tcgen05_guardrail_trap_unallocated_columns_being_dealloced) ;  /* 0x0000004400c47944 */ /* 0x028fea0003c00000 */
.L_x_70:
[----:B------:R-:W-:Y:S01]  /*3be0*/  NOP ;  /* 0x0000000000007918 */ /* 0x000fe20000000000 */
[----:B------:R-:W-:Y:S05]  /*3bf0*/  EXIT ;  /* 0x000000000000794d */ /* 0x000fea0003800000 */
.L_x_52:
[----:B------:R-:W-:-:S09]  /*3c00*/  UISETP.NE.OR UP2, UPT, UR8, 0x3, !UP2 ;  /* 0x000000030800788c */ /* 0x000fd2000d745670 */
[----:B------:R-:W-:Y:S05]  /*3c10*/  BRA.U UP2, `(.L_x_71) ;  /* 0x0000000d02b07547 */ /* 0x000fea000b800000 */
[----:B------:R-:W1:Y:S01]  /*3c20*/  LDC R0, c[0x0][0xb30] ;  /* 0x0002cc00ff007b82 */ /* 0x000e620000000800 */
[----:B------:R-:W2:Y:S01]  /*3c30*/  LDCU.64 UR8, c[0x0][0x888] ;  /* 0x00011100ff0877ac */ /* 0x000ea20008000a00 */
[----:B------:R-:W-:Y:S02]  /*3c40*/  HFMA2 R27, -RZ, RZ, 0, 0 ;  /* 0x00000000ff1b7431 */ /* 0x000fe400000001ff */
[----:B------:R-:W-:Y:S01]  /*3c50*/  IMAD.MOV.U32 R29, RZ, RZ, 0x1 ;  /* 0x00000001ff1d7424 */ /* 0x000fe200078e00ff */
[----:B------:R-:W-:Y:S01]  /*3c60*/  MOV R25, 0x2000 ;  /* 0x0000200000197802 */ /* 0x000fe20000000f00 */
[----:B------:R-:W4:Y:S01]  /*3c70*/  LDCU.64 UR4, c[0x0][0x890] ;  /* 0x00011200ff0477ac */ /* 0x000f220008000a00 */
[----:B------:R-:W-:Y:S01]  /*3c80*/  IMAD.MOV.U32 R28, RZ, RZ, RZ ;  /* 0x000000ffff1c7224 */ /* 0x000fe200078e00ff */
[----:B------:R-:W3:Y:S01]  /*3c90*/  LDC R24, c[0x0][0x370] ;  /* 0x0000dc00ff187b82 */ /* 0x000ee20000000800 */
[----:B------:R-:W-:Y:S01]  /*3ca0*/  UMOV UR7, 0x400 ;  /* 0x0000040000077882 */ /* 0x000fe20000000000 */
[----:B------:R-:W-:-:S02]  /*3cb0*/  UPLOP3.LUT UP1, UPT, UPT, UPT, UPT, 0x40, 0x4 ;  /* 0x000000000004789c */ /* 0x000fc40003f2e870 */
[----:B------:R-:W-:Y:S01]  /*3cc0*/  ULEA UR7, UR37, UR7, 0x18 ;  /* 0x0000000725077291 */ /* 0x000fe2000f8ec0ff */
[----:B------:R-:W-:-:S03]  /*3cd0*/  UMOV UR13, URZ ;  /* 0x000000ff000d7c82 */ /* 0x000fc60008000000 */
[----:B------:R-:W3:Y:S01]  /*3ce0*/  LDC R3, c[0x0][0xb0c] ;  /* 0x0002c300ff037b82 */ /* 0x000ee20000000800 */
[----:B--2---:R-:W-:Y:S02]  /*3cf0*/  UISETP.NE.U32.AND UP3, UPT, UR8, URZ, UPT ;  /* 0x000000ff0800728c */ /* 0x004fe4000bf65070 */
[----:B----4-:R-:W-:-:S05]  /*3d00*/  UISETP.NE.U32.AND UP4, UPT, UR4, URZ, UPT ;  /* 0x000000ff0400728c */ /* 0x010fca000bf85070 */
[----:B------:R-:W2:Y:S01]  /*3d10*/  LDC R18, c[0x0][0xb20] ;  /* 0x0002c800ff127b82 */ /* 0x000ea20000000800 */
[----:B-1----:R-:W-:Y:S01]  /*3d20*/  ISETP.NE.AND P1, PT, R0, 0x1, PT ;  /* 0x000000010000780c */ /* 0x002fe20003f25270 */
[----:B------:R-:W-:Y:S02]  /*3d30*/  UISETP.NE.AND.EX UP3, UPT, UR9, URZ, UPT, UP3 ;  /* 0x000000ff0900728c */ /* 0x000fe4000bf65330 */
[----:B------:R-:W-:-:S04]  /*3d40*/  UISETP.NE.AND.EX UP4, UPT, UR5, URZ, UPT, UP4 ;  /* 0x000000ff0500728c */ /* 0x000fc8000bf85340 */
[----:B------:R-:W1:Y:S08]  /*3d50*/  LDC.64 R30, c[0x0][0x348] ;  /* 0x0000d200ff1e7b82 */ /* 0x000e700000000a00 */
[----:B------:R-:W4:Y:S08]  /*3d60*/  LDC.64 R16, c[0x0][0xb10] ;  /* 0x0002c400ff107b82 */ /* 0x000f300000000a00 */
[----:B------:R-:W1:Y:S08]  /*3d70*/  LDC.64 R6, c[0x0][0xb18] ;  /* 0x0002c600ff067b82 */ /* 0x000e700000000a00 */
[----:B------:R-:W1:Y:S08]  /*3d80*/  LDC.64 R4, c[0x0][0xb28] ;  /* 0x0002ca00ff047b82 */ /* 0x000e700000000a00 */
[----:B--23--:R-:W1:Y:S02]  /*3d90*/  LDC R19, c[0x0][0x374] ;  /* 0x0000dd00ff137b82 */ /* 0x00ce640000000800 */
.L_x_80:
[C---:B------:R-:W-:Y:S02]  /*3da0*/  LEA R0, R28.reuse, UR7, 0x3 ;  /* 0x000000071c007c11 */ /* 0x040fe4000f8e18ff */
[----:B------:R-:W-:Y:S02]  /*3db0*/  SHF.L.U32 R2, R27, 0x1f, RZ ;  /* 0x0000001f1b027819 */ /* 0x000fe400000006ff */
[----:B------:R-:W-:Y:S02]  /*3dc0*/  LEA R20, R28, UR7, 0x4 ;  /* 0x000000071c147c11 */ /* 0x000fe4000f8e20ff */
[----:B--2---:R-:W2:Y:S02]  /*3dd0*/  SYNCS.PHASECHK.TRANS64.TRYWAIT P0, [R0+URZ+0xc0], R2 ;  /* 0x0000c002000075a7 */ /* 0x004ea400080011ff */
[----:B--2---:R-:W-:Y:S05]  /*3de0*/  @!P0 BRA `(.L_x_72) ;  /* 0x00000040004c8947 */ /* 0x004fea0003800000 */
.L_x_154:
[----:B------:R-:W-:Y:S01]  /*3df0*/  ISETP.GE.AND P0, PT, R40, 0x1, PT ;  /* 0x000000012800780c */ /* 0x000fe20003f06270 */
[----:B------:R-:W3:Y:S01]  /*3e00*/  LDS.128 R20, [R20+0x150] ;  /* 0x0001500014147984 */ /* 0x000ee20000000c00 */
[----:B--2---:R-:W-:Y:S01]  /*3e10*/  VIADD R0, R0, 0xd0 ;  /* 0x000000d000007836 */ /* 0x004fe20000000000 */
[----:B------:R-:W-:Y:S01]  /*3e20*/  @!PT LDS RZ, [RZ] ;  /* 0x00000000fffff984 */ /* 0x000fe20000000800 */
[----:B------:R-:W-:Y:S01]  /*3e30*/  @!PT LDS RZ, [RZ] ;  /* 0x00000000fffff984 */ /* 0x000fe20000000800 */
[----:B------:R-:W-:Y:S01]  /*3e40*/  @!PT LDS RZ, [RZ] ;  /* 0x00000000fffff984 */ /* 0x000fe20000000800 */
[----:B------:R-:W-:Y:S01]  /*3e50*/  @!PT LDS RZ, [RZ] ;  /* 0x00000000fffff984 */ /* 0x000fe20000000800 */
[----:B------:R2:W-:Y:S06]  /*3e60*/  MEMBAR.ALL.CTA ;  /* 0x0000000000007992 */ /* 0x0005ec0000008000 */
[----:B--2---:R-:W2:Y:S01]  /*3e70*/  FENCE.VIEW.ASYNC.S ;  /* 0x00000000000073c6 */ /* 0x004ea20000000000 */
[----:B------:R-:W-:Y:S04]  /*3e80*/  PRMT R0, RZ, 0x654, R0 ;  /* 0x00000654ff007816 */ /* 0x000fe80000000000 */
[----:B--2---:R2:W-:Y:S01]  /*3e90*/  SYNCS.ARRIVE.TRANS64.RED.A1T0 RZ, [R0+URZ], RZ ;  /* 0x000000ff00ff79a7 */ /* 0x0045e200081004ff */
[----:B---3--:R-:W-:Y:S11]  /*3ea0*/  LOP3.LUT P3, RZ, R22, 0x1, RZ, 0xc0, !PT ;  /* 0x0000000116ff7812 */ /* 0x008ff6000786c0ff */
[----:B------:R-:W-:Y:S02]  /*3eb0*/  @!UPT UIADD3 URZ, UPT, UPT, URZ, URZ, URZ ;  /* 0x000000fffffff290 */ /* 0x000fe4000fffe0ff */
[----:B------:R-:W-:Y:S02]  /*3ec0*/  @P3 MOV R11, R20 ;  /* 0x00000014000b3202 */ /* 0x000fe40000000f00 */
[----:B------:R-:W-:Y:S01]  /*3ed0*/  @P3 LOP3.LUT R10, R21, 0xffff, RZ, 0xc0, !PT ;  /* 0x0000ffff150a3812 */ /* 0x000fe200078ec0ff */
[----:B--2---:R-:W-:Y:S06]  /*3ee0*/  @!P0 BRA `(.L_x_73) ;  /* 0x0000000000a48947 */ /* 0x004fec0003800000 */
[-C--:B-1----:R-:W-:Y:S01]  /*3ef0*/  IMAD.HI.U32 R0, R19, R7.reuse, RZ ;  /* 0x0000000713007227 */ /* 0x082fe200078e00ff */
[----:B------:R-:W-:Y:S02]  /*3f00*/  ISETP.NE.AND P0, PT, R6, 0x1, PT ;  /* 0x000000010600780c */ /* 0x000fe40003f05270 */
[----:B------:R-:W-:Y:S01]  /*3f10*/  ISETP.NE.AND P2, PT, R40, 0x1, PT ;  /* 0x000000012800780c */ /* 0x000fe20003f45270 */
[----:B----4-:R-:W-:Y:S01]  /*3f20*/  IMAD.HI.U32 R9, R24, R16, RZ ;  /* 0x0000001018097227 */ /* 0x010fe200078e00ff */
[----:B------:R-:W-:Y:S02]  /*3f30*/  SHF.R.U32.HI R0, RZ, R18, R0 ;  /* 0x00000012ff007219 */ /* 0x000fe40000011600 */
[----:B------:R-:W-:Y:S01]  /*3f40*/  ISETP.NE.AND P4, PT, R3, 0x1, PT ;  /* 0x000000010300780c */ /* 0x000fe20003f85270 */
[----:B------:R-:W-:Y:S01]  /*3f50*/  IMAD.HI.U32 R13, R10, R7, RZ ;  /* 0x000000070a0d7227 */ /* 0x000fe200078e00ff */
[----:B------:R-:W-:Y:S02]  /*3f60*/  SHF.R.U32.HI R9, RZ, R17, R9 ;  /* 0x00000011ff097219 */ /* 0x000fe40000011609 */
[----:B------:R-:W-:Y:S01]  /*3f70*/  SEL R0, R19, R0, !P0 ;  /* 0x0000000013007207 */ /* 0x000fe20004000000 */
[----:B------:R-:W-:Y:S01]  /*3f80*/  IMAD.HI.U32 R12, R11, R16, RZ ;  /* 0x000000100b0c7227 */ /* 0x000fe200078e00ff */
[----:B------:R-:W-:Y:S03]  /*3f90*/  SEL R9, R24, R9, !P4 ;  /* 0x0000000918097207 */ /* 0x000fe60006000000 */
[-C--:B------:R-:W-:Y:S01]  /*3fa0*/  IMAD.HI.U32 R8, R0, R4.reuse, RZ ;  /* 0x0000000400087227 */ /* 0x080fe200078e00ff */
[----:B------:R-:W-:Y:S03]  /*3fb0*/  SHF.R.U32.HI R12, RZ, R17, R12 ;  /* 0x00000011ff0c7219 */ /* 0x000fe6000001160c */
[----:B------:R-:W-:Y:S01]  /*3fc0*/  IMAD.HI.U32 R2, R9, R4, RZ ;  /* 0x0000000409027227 */ /* 0x000fe200078e00ff */
[-C--:B------:R-:W-:Y:S02]  /*3fd0*/  @P2 SHF.R.U32.HI R0, RZ, R5.reuse, R8 ;  /* 0x00000005ff002219 */ /* 0x080fe40000011608 */
[----:B------:R-:W-:Y:S02]  /*3fe0*/  SHF.R.U32.HI R8, RZ, R18, R13 ;  /* 0x00000012ff087219 */ /* 0x000fe4000001160d */
[----:B------:R-:W-:Y:S01]  /*3ff0*/  @P2 SHF.R.U32.HI R9, RZ, R5, R2 ;  /* 0x00000005ff092219 */ /* 0x000fe20000011602 */
[----:B------:R-:W-:Y:S01]  /*4000*/  IMAD R0, R40, R0, RZ ;  /* 0x0000000028007224 */ /* 0x000fe200078e02ff */
[----:B------:R-:W-:Y:S02]  /*4010*/  SEL R8, R10, R8, !P0 ;  /* 0x000000080a087207 */ /* 0x000fe40004000000 */
[----:B------:R-:W-:Y:S01]  /*4020*/  SEL R2, R11, R12, !P4 ;  /* 0x0000000c0b027207 */ /* 0x000fe20006000000 */
[----:B------:R-:W-:Y:S01]  /*4030*/  IMAD R12, R40, R9, RZ ;  /* 0x00000009280c7224 */ /* 0x000fe200078e02ff */
[C---:B------:R-:W-:Y:S01]  /*4040*/  ISETP.GE.AND P0, PT, R8.reuse, R0, PT ;  /* 0x000000000800720c */ /* 0x040fe20003f06270 */
[----:B------:R-:W-:Y:S03]  /*4050*/  IMAD.HI.U32 R0, R8, R4, RZ ;  /* 0x0000000408007227 */ /* 0x000fe600078e00ff */
[----:B------:R-:W-:Y:S02]  /*4060*/  ISETP.GE.OR P0, PT, R2, R12, P0 ;  /* 0x0000000c0200720c */ /* 0x000fe40000706670 */
[-C--:B------:R-:W-:Y:S04]  /*4070*/  SHF.R.U32.HI R0, RZ, R5.reuse, R0 ;  /* 0x00000005ff007219 */ /* 0x080fe80000011600 */
[----:B------:R-:W-:Y:S05]  /*4080*/  SEL R13, R8, R0, !P2 ;  /* 0x00000000080d7207 */ /* 0x000fea0005000000 */
[----:B------:R-:W-:Y:S02]  /*4090*/  IMAD.MOV R12, RZ, RZ, -R13 ;  /* 0x000000ffff0c7224 */ /* 0x000fe400078e0a0d */
[----:B------:R-:W-:Y:S04]  /*40a0*/  @!P0 IMAD.HI.U32 R0, R2, R4, RZ ;  /* 0x0000000402008227 */ /* 0x000fe800078e00ff */
[----:B------:R-:W-:Y:S01]  /*40b0*/  IMAD R12, R40, R12, R8 ;  /* 0x0000000c280c7224 */ /* 0x000fe200078e0208 */
[----:B------:R-:W-:Y:S04]  /*40c0*/  @!P0 SHF.R.U32.HI R0, RZ, R5, R0 ;  /* 0x00000005ff008219 */ /* 0x000fe80000011600 */
[----:B------:R-:W-:Y:S04]  /*40d0*/  @!P0 SEL R0, R2, R0, !P2 ;  /* 0x0000000002008207 */ /* 0x000fe80005000000 */
[----:B------:R-:W-:Y:S01]  /*40e0*/  @!P0 IADD3 R13, PT, PT, R13, -R0, RZ ;  /* 0x800000000d0d8210 */ /* 0x000fe20007ffe0ff */
[----:B------:R-:W-:Y:S01]  /*40f0*/  @!P0 IMAD R0, R9, R12, R0 ;  /* 0x0000000c09008224 */ /* 0x000fe200078e0200 */
[----:B------:R-:W-:Y:S01]  /*4100*/  IADD3 R9, PT, PT, -R8, RZ, RZ ;  /* 0x000000ff08097210 */ /* 0x000fe20007ffe1ff */
[--C-:B------:R-:W-:Y:S02]  /*4110*/  IMAD.MOV R12, RZ, RZ, -R2.reuse ;  /* 0x000000ffff0c7224 */ /* 0x100fe400078e0a02 */
[----:B------:R-:W-:Y:S02]  /*4120*/  @!P0 IMAD R8, R13, R40, R2 ;  /* 0x000000280d088224 */ /* 0x000fe400078e0202 */
[----:B------:R-:W-:Y:S02]  /*4130*/  @!P0 IMAD.MOV.U32 R2, RZ, RZ, R0 ;  /* 0x000000ffff028224 */ /* 0x000fe400078e0000 */
[----:B------:R-:W-:Y:S02]  /*4140*/  IMAD R11, R3, R12, R11 ;  /* 0x0000000c030b7224 */ /* 0x000fe400078e020b */
[----:B------:R-:W-:Y:S02]  /*4150*/  IMAD R10, R6, R9, R10 ;  /* 0x00000009060a7224 */ /* 0x000fe400078e020a */
[----:B------:R-:W-:Y:S02]  /*4160*/  IMAD R11, R2, R3, R11 ;  /* 0x00000003020b7224 */ /* 0x000fe400078e020b */
[----:B------:R-:W-:Y:S02]  /*4170*/  IMAD R10, R8, R6, R10 ;  /* 0x00000006080a7224 */ /* 0x000fe400078e020a */
.L_x_73:
[----:B------:R-:W-:Y:S05]  /*4180*/  BRA.U UP1, `(.L_x_74) ;  /* 0x0000000101107547 */ /* 0x000fea000b800000 */
[----:B------:R-:W-:Y:S04]  /*4190*/  MOV R2, UR6 ;  /* 0x0000000600027c02 */ /* 0x000fe80008000f00 */
[----:B------:R-:W-:Y:S04]  /*41a0*/  SHF.L.U32 R2, R2, 0x1f, RZ ;  /* 0x0000001f02027819 */ /* 0x000fe800000006ff */
[----:B------:R-:W2:Y:S02]  /*41b0*/  SYNCS.PHASECHK.TRANS64.TRYWAIT P0, [UR7+0xb8], R2 ;  /* 0x0000b802ff0075a7 */ /* 0x000ea40008001107 */
[----:B--2---:R-:W-:Y:S05]  /*41c0*/  @!P0 BRA `(.L_x_75) ;  /* 0x0000003c00688947 */ /* 0x004fea0003800000 */
.L_x_74:
[----:B------:R-:W-:Y:S02]  /*41d0*/  R2UR UR11, R15 ;  /* 0x000000000f0b72ca */ /* 0x000fe400000e0000 */
[----:B------:R-:W-:Y:S02]  /*41e0*/  R2UR UR10, R14 ;  /* 0x000000000e0a72ca */ /* 0x000fe400000e0000 */
[----:B------:R-:W-:Y:S04]  /*41f0*/  ISETP.NE.U32.AND P2, PT, RZ, UR4, PT ;  /* 0x00000004ff007c0c */ /* 0x000fe8000bf45070 */
[----:B------:R-:W-:Y:S05]  /*4200*/  ISETP.NE.AND.EX P2, PT, RZ, UR5, PT, P2 ;  /* 0x00000005ff007c0c */ /* 0x000fea000bf45320 */
[----:B------:R-:W-:Y:S02]  /*4210*/  USHF.L.U32 UR11, UR11, 0x7, URZ ;  /* 0x000000070b0b7899 */ /* 0x000fe400080006ff */
[----:B------:R-:W-:Y:S01]  /*4220*/  USHF.L.U32 UR10, UR10, 0x6, URZ ;  /* 0x000000060a0a7899 */ /* 0x000fe200080006ff */
[----:B------:R-:W-:Y:S11]  /*4230*/  BRA.U !UP4, `(.L_x_76) ;  /* 0x000000010c347547 */ /* 0x000ff6000b800000 */
[----:B------:R-:W-:Y:S01]  /*4240*/  UPLOP3.LUT UP0, UPT, UPT, UPT, UP3, 0x80, 0x8 ;  /* 0x000000000008789c */ /* 0x000fe20003f0f030 */
[----:B--2---:R-:W-:Y:S02]  /*4250*/  HFMA2 R0, -RZ, RZ, 0, 5.9604644775390625e-08 ;  /* 0x00000001ff007431 */ /* 0x004fe400000001ff */
[----:B------:R-:W-:Y:S03]  /*4260*/  IMAD.MOV.U32 R88, RZ, RZ, 0x1 ;  /* 0x00000001ff587424 */ /* 0x000fe600078e00ff */
[----:B------:R-:W-:Y:S05]  /*4270*/  PLOP3.LUT P0, PT, PT, PT, UP0, 0x80, 0x8 ;  /* 0x000000000008781c */ /* 0x000fea0003f0f008 */
[----:B------:R-:W2:Y:S01]  /*4280*/  @UP0 LDCU.64 UR14, c[0x0][0x888] ;  /* 0x00011100ff0e07ac */ /* 0x000ea20008000a00 */
[----:B------:R-:W-:Y:S07]  /*4290*/  @UP0 UIMAD UR8, UR36, UR4, URZ ;  /* 0x00000004240802a4 */ /* 0x000fee000f8e02ff */
[----:B------:R-:W-:Y:S01]  /*42a0*/  @!P0 PRMT R88, R0, 0x7610, R88 ;  /* 0x0000761000588816 */ /* 0x000fe20000000058 */
[----:B--2---:R-:W-:Y:S03]  /*42b0*/  @UP0 UIMAD.WIDE UR14, UR8, 0x4, UR14 ;  /* 0x00000004080e08a5 */ /* 0x004fe6000f8e020e */
[----:B------:R-:W2:Y:S03]  /*42c0*/  @!UP0 LDCU UR8, c[0x0][0x880] ;  /* 0x00011000ff0887ac */ /* 0x000ea60008000800 */
[----:B------:R-:W-:Y:S01]  /*42d0*/  IMAD.U32 R8, RZ, RZ, UR14 ;  /* 0x0000000eff087e24 */ /* 0x000fe2000f8e00ff */
[----:B------:R-:W-:Y:S05]  /*42e0*/  MOV R9, UR15 ;  /* 0x0000000f00097c02 */ /* 0x000fea0008000f00 */
[----:B-----5:R3:W5:Y:S02]  /*42f0*/  @P0 LDG.E R49, desc[UR46][R8.64] ;  /* 0x0000002e08310981 */ /* 0x020764000c1e1900 */
[----:B--23--:R-:W-:Y:S07]  /*4300*/  @!P0 IMAD.U32 R49, RZ, RZ, UR8 ;  /* 0x00000008ff318e24 */ /* 0x00cfee000f8e00ff */
.L_x_76:
[----:B-----5:R-:W-:Y:S01]  /*4310*/  @!P2 FSETP.EQ.AND P0, PT, R49, RZ, PT ;  /* 0x000000ff3100a20b */ /* 0x020fe20003f02000 */
[----:B------:R-:W-:Y:S01]  /*4320*/  @!UPT UIADD3 URZ, UPT, UPT, URZ, URZ, URZ ;  /* 0x000000fffffff290 */ /* 0x000fe2000fffe0ff */
[----:B------:R-:W-:Y:S11]  /*4330*/  @!P2 BRA `(.L_x_77) ;  /* 0x000000000014a947 */ /* 0x000ff60003800000 */
[----:B------:R-:W-:Y:S02]  /*4340*/  LOP3.LUT P2, RZ, R88, 0xff, RZ, 0xc0, !PT ;  /* 0x000000ff58ff7812 */ /* 0x000fe4000784c0ff */
[----:B------:R-:W-:Y:S04]  /*4350*/  PLOP3.LUT P0, PT, PT, PT, UP0, 0x80, 0x8 ;  /* 0x000000000008781c */ /* 0x000fe80003f0f008 */
[----:B------:R-:W-:Y:S07]  /*4360*/  PLOP3.LUT P0, PT, P0, PT, PT, 0x8, 0x80 ;  /* 0x000000000080781c */ /* 0x000fee000070e170 */
[----:B------:R-:W-:Y:S11]  /*4370*/  @P2 FSETP.EQ.AND P0, PT, R49, RZ, PT ;  /* 0x000000ff3100220b */ /* 0x000ff60003f02000 */
[----:B------:R-:W-:Y:S02]  /*4380*/  @!UPT UIADD3 URZ, UPT, UPT, URZ, URZ, URZ ;  /* 0x000000fffffff290 */ /* 0x000fe4000fffe0ff */
.L_x_77:
[----:B------:R-:W-:Y:S01]  /*4390*/  ULEA UR15, UR13, UR7, 0x3 ;  /* 0x000000070d0f7291 */ /* 0x000fe2000f8e18ff */
[----:B------:R-:W-:Y:S02]  /*43a0*/  SHF.L.U32 R9, R29, 0x1f, RZ ;  /* 0x0000001f1d097819 */ /* 0x000fe400000006ff */
[----:B------:R-:W-:Y:S04]  /*43b0*/  ELECT P4, URZ, PT ;  /* 0x0000000000ff782f */ /* 0x000fe80003880000 */
[----:B------:R-:W-:Y:S02]  /*43c0*/  PLOP3.LUT P4, PT, P0, P4, PT, 0xf2, 0x2f ;  /* 0x00000000002f781c */ /* 0x000fe40000789e72 */
[----:B------:R-:W3:Y:S11]  /*43d0*/  SYNCS.PHASECHK.TRANS64.TRYWAIT P2, [UR15+0x98], R9 ;  /* 0x00009809ff0075a7 */ /* 0x000ef6000804110f */
[----:B-1----:R-:W-:Y:S05]  /*43e0*/  @!P4 IADD3 R8, P0, PT, R30, 0x580, RZ ;  /* 0x000005801e08c810 */ /* 0x002fea0007f1e0ff */
[----:B--2---:R-:W-:Y:S01]  /*43f0*/  @!P4 IMAD.X R2, RZ, RZ, R31, P0 ;  /* 0x000000ffff02c224 */ /* 0x004fe200000e061f */
[----:B---3--:R-:W-:Y:S07]  /*4400*/  @!P2 BRA `(.L_x_78) ;  /* 0x0000003800f0a947 */ /* 0x008fee0003800000 */
.L_x_157:
[----:B------:R-:W2:Y:S01]  /*4410*/  LDC.64 R12, c[0x0][0xb18] ;  /* 0x0002c600ff0c7b82 */ /* 0x000ea20000000a00 */
[----:B------:R-:W-:Y:S01]  /*4420*/  @!P4 R2UR UR8, R2 ;  /* 0x000000000208c2ca */ /* 0x000fe200000e0000 */
[----:B------:R-:W-:Y:S01]  /*4430*/  VOTEU.ALL UP2, P4 ;  /* 0x0000000000ff7886 */ /* 0x000fe20002040000 */
[----:B------:R-:W-:Y:S01]  /*4440*/  @!P4 R2UR UR9, R8 ;  /* 0x000000000809c2ca */ /* 0x000fe200000e0000 */
[----:B------:R-:W-:Y:S01]  /*4450*/  VOTEU.ALL UP1, P4 ;  /* 0x0000000000ff7886 */ /* 0x000fe20002020000 */
[----:B-1----:R-:W-:Y:S03]  /*4460*/  @!P4 IMAD.MOV.U32 R0, RZ, RZ, 0x2000 ;  /* 0x00002000ff00c424 */ /* 0x002fe600078e00ff */
[----:B------:R-:W1:Y:S01]  /*4470*/  @!P1 LDC R2, c[0x0][0xb0c] ;  /* 0x0002c300ff029b82 */ /* 0x000e620000000800 */
[----:B------:R-:W-:Y:S01]  /*4480*/  UMOV UR20, 0x0 ;  /* 0x0000000000147882 */ /* 0x000fe20000000000 */
[----:B------:R-:W-:Y:S01]  /*4490*/  UMOV UR21, 0x10000000 ;  /* 0x1000000000157882 */ /* 0x000fe20000000000 */
[----:B------:R-:W-:Y:S01]  /*44a0*/  UMOV UR12, UR36 ;  /* 0x00000024000c7c82 */ /* 0x000fe20008000000 */
[----:B------:R-:W-:Y:S01]  /*44b0*/  UIADD3 UR14, UPT, UPT, UR13, 0x1, URZ ;  /* 0x000000010d0e7890 */ /* 0x000fe2000fffe0ff */
[----:B------:R-:W-:Y:S01]  /*44c0*/  @P3 SHF.R.U32.HI R26, RZ, 0x10, R21 ;  /* 0x00000010ff1a3819 */ /* 0x000fe20000011615 */
[----:B------:R-:W-:Y:S02]  /*44d0*/  VIADD R28, R28, 0x1 ;  /* 0x000000011c1c7836 */ /* 0x000fe40000000000 */
[----:B------:R-:W-:Y:S01]  /*44e0*/  IMAD.U32 R9, RZ, RZ, UR8 ;  /* 0x00000008ff097e24 */ /* 0x000fe2000f8e00ff */
[----:B------:R-:W-:Y:S01]  /*44f0*/  @!UP2 ULEA UR8, UR13, UR7, 0xd ;  /* 0x000000070d08a291 */ /* 0x000fe2000f8e68ff */
[----:B------:R-:W-:Y:S01]  /*4500*/  IMAD.U32 R8, RZ, RZ, UR9 ;  /* 0x00000009ff087e24 */ /* 0x000fe2000f8e00ff */
[----:B------:R-:W-:Y:S02]  /*4510*/  UIADD3 UR9, UPT, UPT, UR15, 0x80, URZ ;  /* 0x000000800f097890 */ /* 0x000fe4000fffe0ff */
[----:B------:R-:W-:Y:S01]  /*4520*/  @!P4 R2UR UR19, R9 ;  /* 0x000000000913c2ca */ /* 0x000fe200000e0000 */
[----:B------:R-:W-:Y:S01]  /*4530*/  @!UP2 UIADD3 UR8, UPT, UPT, UR8, 0x200, URZ ;  /* 0x000002000808a890 */ /* 0x000fe2000fffe0ff */
[----:B------:R-:W-:Y:S01]  /*4540*/  @!P4 R2UR UR18, R8 ;  /* 0x000000000812c2ca */ /* 0x000fe200000e0000 */
[----:B------:R-:W-:Y:S01]  /*4550*/  UISETP.NE.AND UP5, UPT, UR14, 0x3, UPT ;  /* 0x000000030e00788c */ /* 0x000fe2000bfa5270 */
[----:B------:R-:W3:Y:S01]  /*4560*/  LDC.64 R8, c[0x0][0xb10] ;  /* 0x0002c400ff087b82 */ /* 0x000ee20000000a00 */
[----:B------:R-:W-:Y:S02]  /*4570*/  UPRMT UR16, UR37, 0x654, UR9 ;  /* 0x0000065425107896 */ /* 0x000fe40008000009 */
[----:B------:R-:W-:Y:S02]  /*4580*/  USEL UR17, URZ, 0x1, UP5 ;  /* 0x00000001ff117887 */ /* 0x000fe4000a800000 */
[----:B------:R-:W-:Y:S04]  /*4590*/  USEL UR14, UR14, URZ, UP5 ;  /* 0x000000ff0e0e7287 */ /* 0x000fe8000a800000 */
[----:B------:R-:W-:Y:S01]  /*45a0*/  ULEA UR13, UR14, UR7, 0x3 ;  /* 0x000000070e0d7291 */ /* 0x000fe2000f8e18ff */
[----:B------:R-:W-:Y:S01]  /*45b0*/  LOP3.LUT R29, R29, UR17, RZ, 0x3c, !PT ;  /* 0x000000111d1d7c12 */ /* 0x000fe2000f8e3cff */
[----:B------:R1:W-:Y:S01]  /*45c0*/  @!UP1 UTMALDG.3D [UR8], [UR18], desc[UR20] ;  /* 0x00001408120095b4 */ /* 0x0003e20008011000 */
[----:B------:R5:W-:Y:S02]  /*45d0*/  @!P4 SYNCS.ARRIVE.TRANS64.RED.A0TR RZ, [UR15+0x80], R0 ;  /* 0x00008000ffffc9a7 */ /* 0x000be4000830040f */
[----:B------:R-:W-:Y:S01]  /*45e0*/  SHF.L.U32 R14, R29, 0x1f, RZ ;  /* 0x0000001f1d0e7819 */ /* 0x000fe200000006ff */
[C---:B---3--:R-:W-:Y:S01]  /*45f0*/  @!P1 IMAD.HI.U32 R8, R11.reuse, R8, RZ ;  /* 0x000000080b089227 */ /* 0x048fe200078e00ff */
[----:B--2---:R-:W-:Y:S02]  /*4600*/  @!P1 ISETP.NE.AND P0, PT, R12, 0x1, PT ;  /* 0x000000010c00980c */ /* 0x004fe40003f05270 */
[----:B-1----:R-:W-:Y:S01]  /*4610*/  @!P1 ISETP.NE.AND P2, PT, R2, 0x1, PT ;  /* 0x000000010200980c */ /* 0x002fe20003f45270 */
[----:B------:R-:W-:Y:S01]  /*4620*/  SYNCS.ARRIVE.TRANS64.RED.A1T0 RZ, [UR16], RZ ;  /* 0x000000ffffff79a7 */ /* 0x000fe20008100410 */
[C---:B------:R-:W-:Y:S01]  /*4630*/  @!P1 IMAD.HI.U32 R13, R10.reuse, R13, RZ ;  /* 0x0000000d0a0d9227 */ /* 0x040fe200078e00ff */
[----:B------:R-:W-:Y:S04]  /*4640*/  @!P1 SHF.R.U32.HI R8, RZ, R9, R8 ;  /* 0x00000009ff089219 */ /* 0x000fe80000011608 */
[----:B------:R-:W-:Y:S01]  /*4650*/  @!P1 SEL R8, R11, R8, !P2 ;  /* 0x000000080b089207 */ /* 0x000fe20005000000 */
[----:B------:R-:W1:Y:S01]  /*4660*/  SYNCS.PHASECHK.TRANS64.TRYWAIT P5, [UR13+0x98], R14 ;  /* 0x0000980eff0075a7 */ /* 0x000e6200080a110d */
[----:B-----5:R-:W2:Y:S02]  /*4670*/  @!P1 LDC R0, c[0x0][0xb20] ;  /* 0x0002c800ff009b82 */ /* 0x020ea40000000800 */
[----:B--2---:R-:W-:Y:S04]  /*4680*/  @!P1 SHF.R.U32.HI R0, RZ, R0, R13 ;  /* 0x00000000ff009219 */ /* 0x004fe8000001160d */
[----:B------:R-:W-:Y:S05]  /*4690*/  @!P1 SEL R9, R10, R0, !P0 ;  /* 0x000000000a099207 */ /* 0x000fea0004000000 */
[----:B------:R-:W-:Y:S02]  /*46a0*/  @!P1 IMAD.IADD R0, R9, 0x1, -R8 ;  /* 0x0000000109009824 */ /* 0x000fe400078e0a08 */
[----:B------:R-:W-:Y:S02]  /*46b0*/  @!P1 IMAD.IADD R8, R8, 0x1, -R9 ;  /* 0x0000000108089824 */ /* 0x000fe400078e0a09 */
[----:B------:R-:W-:Y:S02]  /*46c0*/  @!P1 IMAD R11, R0, R2, R11 ;  /* 0x00000002000b9224 */ /* 0x000fe400078e020b */
[----:B------:R-:W-:Y:S01]  /*46d0*/  @!P1 IMAD R10, R8, R12, R10 ;  /* 0x0000000c080a9224 */ /* 0x000fe200078e020a */
[----:B-1----:R-:W-:Y:S06]  /*46e0*/  @!P5 BRA `(.L_x_79) ;  /* 0x000000380050d947 */ /* 0x002fec0003800000 */
.L_x_159:
[----:B------:R-:W-:Y:S01]  /*46f0*/  @!P4 IADD3 R2, P0, PT, R30, 0x580, RZ ;  /* 0x000005801e02c810 */ /* 0x000fe20007f1e0ff */
[----:B------:R-:W-:Y:S01]  /*4700*/  UMOV UR18, 0x0 ;  /* 0x0000000000127882 */ /* 0x000fe20000000000 */
[----:B------:R-:W-:Y:S01]  /*4710*/  UMOV UR19, 0x10000000 ;  /* 0x1000000000137882 */ /* 0x000fe20000000000 */
[----:B------:R-:W-:Y:S01]  /*4720*/  VOTEU.ALL UP1, P4 ;  /* 0x0000000000ff7886 */ /* 0x000fe20002020000 */
[----:B------:R-:W-:Y:S01]  /*4730*/  @!P4 R2UR UR9, R2 ;  /* 0x000000000209c2ca */ /* 0x000fe200000e0000 */
[----:B-1----:R-:W-:Y:S01]  /*4740*/  @!P4 IMAD.X R0, RZ, RZ, R31, P0 ;  /* 0x000000ffff00c224 */ /* 0x002fe200000e061f */
[----:B------:R-:W-:Y:S01]  /*4750*/  UMOV UR12, UR36 ;  /* 0x00000024000c7c82 */ /* 0x000fe20008000000 */
[----:B------:R-:W-:Y:S01]  /*4760*/  @P3 R2UR UR36, R26 ;  /* 0x000000001a2432ca */ /* 0x000fe200000e0000 */
[----:B------:R-:W-:Y:S01]  /*4770*/  @!UP1 ULEA UR15, UR14, UR7, 0xd ;  /* 0x000000070e0f9291 */ /* 0x000fe2000f8e68ff */
[----:B------:R-:W-:Y:S01]  /*4780*/  ISETP.NE.AND P0, PT, R28, 0x2, PT ;  /* 0x000000021c00780c */ /* 0x000fe20003f05270 */
[----:B------:R-:W-:Y:S01]  /*4790*/  @!UP1 UIADD3 UR10, UPT, UPT, UR10, 0x20, URZ ;  /* 0x000000200a0a9890 */ /* 0x000fe2000fffe0ff */
[----:B------:R-:W-:Y:S01]  /*47a0*/  @!P4 R2UR UR8, R0 ;  /* 0x000000000008c2ca */ /* 0x000fe200000e0000 */
[----:B------:R-:W-:Y:S01]  /*47b0*/  IMAD.IADD R14, R10, 0x1, R86 ;  /* 0x000000010a0e7824 */ /* 0x000fe200078e0256 */
[----:B------:R-:W-:Y:S01]  /*47c0*/  SEL R0, RZ, 0x1, P0 ;  /* 0x00000001ff007807 */ /* 0x000fe20000000000 */
[----:B------:R-:W-:Y:S01]  /*47d0*/  IMAD.IADD R15, R11, 0x1, R87 ;  /* 0x000000010b0f7824 */ /* 0x000fe200078e0257 */
[----:B------:R-:W-:Y:S02]  /*47e0*/  SEL R28, R28, RZ, P0 ;  /* 0x000000ff1c1c7207 */ /* 0x000fe40000000000 */
[----:B------:R-:W-:Y:S01]  /*47f0*/  IMAD.U32 R8, RZ, RZ, UR9 ;  /* 0x00000009ff087e24 */ /* 0x000fe2000f8e00ff */
[----:B------:R-:W-:Y:S01]  /*4800*/  UIADD3 UR9, UPT, UPT, UR13, 0x80, URZ ;  /* 0x000000800d097890 */ /* 0x000fe2000fffe0ff */
[----:B------:R-:W-:Y:S03]  /*4810*/  LOP3.LUT R27, R27, R0, RZ, 0x3c, !PT ;  /* 0x000000001b1b7212 */ /* 0x000fe600078e3cff */
[----:B------:R-:W-:Y:S02]  /*4820*/  @!P4 R2UR UR16, R8 ;  /* 0x000000000810c2ca */ /* 0x000fe400000e0000 */
[----:B------:R-:W-:Y:S01]  /*4830*/  IMAD.U32 R9, RZ, RZ, UR8 ;  /* 0x00000008ff097e24 */ /* 0x000fe2000f8e00ff */
[----:B------:R-:W-:Y:S01]  /*4840*/  @!UP1 UIADD3 UR8, UPT, UPT, UR15, 0x200, URZ ;  /* 0x000002000f089890 */ /* 0x000fe2000fffe0ff */
[----:B------:R-:W-:Y:S01]  /*4850*/  VOTEU.ALL UP1, P4 ;  /* 0x0000000000ff7886 */ /* 0x000fe20002020000 */
[----:B------:R-:W-:Y:S02]  /*4860*/  UPRMT UR15, UR37, 0x654, UR9 ;  /* 0x00000654250f7896 */ /* 0x000fe40008000009 */
[----:B------:R-:W-:Y:S11]  /*4870*/  @!P4 R2UR UR17, R9 ;  /* 0x000000000911c2ca */ /* 0x000ff600000e0000 */
[----:B------:R-:W-:Y:S02]  /*4880*/  @!UPT UIADD3 URZ, UPT, UPT, URZ, URZ, URZ ;  /* 0x000000fffffff290 */ /* 0x000fe4000fffe0ff */
[----:B------:R2:W-:Y:S01]  /*4890*/  @!UP1 UTMALDG.3D [UR8], [UR16], desc[UR18] ;  /* 0x00001208100095b4 */ /* 0x0005e20008011000 */
[----:B------:R2:W-:Y:S01]  /*48a0*/  @!P4 SYNCS.ARRIVE.TRANS64.RED.A0TR RZ, [UR13+0x80], R25 ;  /* 0x00008019ffffc9a7 */ /* 0x0005e2000830040d */
[----:B------:R-:W-:Y:S04]  /*48b0*/  UIADD3 UR13, UPT, UPT, UR14, 0x1, URZ ;  /* 0x000000010e0d7890 */ /* 0x000fe8000fffe0ff */
[----:B------:R-:W-:Y:S04]  /*48c0*/  UISETP.NE.AND UP1, UPT, UR13, 0x3, UPT ;  /* 0x000000030d00788c */ /* 0x000fe8000bf25270 */
[----:B------:R-:W-:Y:S02]  /*48d0*/  USEL UR14, URZ, 0x1, UP1 ;  /* 0x00000001ff0e7887 */ /* 0x000fe40008800000 */
[----:B------:R-:W-:Y:S02]  /*48e0*/  USEL UR13, UR13, URZ, UP1 ;  /* 0x000000ff0d0d7287 */ /* 0x000fe40008800000 */
[----:B------:R-:W-:Y:S02]  /*48f0*/  UPLOP3.LUT UP1, UPT, UPT, UPT, UPT, 0x80, 0x8 ;  /* 0x000000000008789c */ /* 0x000fe40003f2f070 */
[----:B------:R-:W-:Y:S01]  /*4900*/  LOP3.LUT R29, R29, UR14, RZ, 0x3c, !PT ;  /* 0x0000000e1d1d7c12 */ /* 0x000fe2000f8e3cff */
[----:B------:R-:W-:Y:S01]  /*4910*/  SYNCS.ARRIVE.TRANS64.RED.A1T0 RZ, [UR15], RZ ;  /* 0x000000ffffff79a7 */ /* 0x000fe2000810040f */
[----:B------:R-:W-:Y:S07]  /*4920*/  @P3 BRA `(.L_x_80) ;  /* 0xfffffff4001c3947 */ /* 0x000fee000383ffff */
[----:B------:R-:W-:Y:S01]  /*4930*/  UIADD3 UR7, UPT, UPT, UR7, 0x98, URZ ;  /* 0x0000009807077890 */ /* 0x000fe2000fffe0ff */
[----:B------:R-:W-:-:S03]  /*4940*/  SHF.L.U32 R2, R29, 0x1f, RZ ;  /* 0x0000001f1d027819 */ /* 0x000fc600000006ff */
[----:B------:R-:W-:-:S09]  /*4950*/  ULEA UR4, UR13, UR7, 0x3 ;  /* 0x000000070d047291 */ /* 0x000fd2000f8e18ff */
[----:B------:R-:W1:Y:S02]  /*4960*/  SYNCS.PHASECHK.TRANS64.TRYWAIT P0, [UR4], R2 ;  /* 0x00000002ff0075a7 */ /* 0x000e640008001104 */
[----:B-1----:R-:W-:Y:S05]  /*4970*/  @!P0 BRA `(.L_x_81) ;  /* 0x0000003400c48947 */ /* 0x002fea0003800000 */
.L_x_161:
        /* <DEDUP_REMOVED lines=9> */
.L_x_163:
[----:B------:R-:W-:-:S04]  /*4a10*/  UIADD3 UR5, UPT, UPT, UR5, 0x1, URZ ;  /* 0x0000000105057890 */ /* 0x000fc8000fffe0ff */
[----:B------:R-:W-:-:S04]  /*4a20*/  UISETP.NE.AND UP0, UPT, UR5, 0x3, UPT ;  /* 0x000000030500788c */ /* 0x000fc8000bf05270 */
[----:B------:R-:W-:Y:S02]  /*4a30*/  USEL UR4, URZ, 0x1, UP0 ;  /* 0x00000001ff047887 */ /* 0x000fe40008000000 */
[----:B------:R-:W-:-:S04]  /*4a40*/  USEL UR5, UR5, URZ, UP0 ;  /* 0x000000ff05057287 */ /* 0x000fc80008000000 */
[----:B------:R-:W-:Y:S01]  /*4a50*/  ULEA UR5, UR5, UR7, 0x3 ;  /* 0x0000000705057291 */ /* 0x000fe2000f8e18ff */
[----:B-1----:R-:W-:-:S04]  /*4a60*/  LOP3.LUT R2, R29, UR4, RZ, 0x3c, !PT ;  /* 0x000000041d027c12 */ /* 0x002fc8000f8e3cff */
[----:B------:R-:W-:Y:S01]  /*4a70*/  SHF.L.U32 R2, R2, 0x1f, RZ ;  /* 0x0000001f02027819 */ /* 0x000fe200000006ff */
[----:B------:R-:W-:-:S07]  /*4a80*/  IMAD.U32 R0, RZ, RZ, UR5 ;  /* 0x00000005ff007e24 */ /* 0x000fce000f8e00ff */
.L_x_83:
[----:B-1----:R1:W3:Y:S02]  /*4a90*/  SYNCS.PHASECHK.TRANS64.TRYWAIT P0, [R0+URZ], R2 ;  /* 0x00000002000075a7 */ /* 0x0022e400080011ff */
[----:B---3--:R-:W-:Y:S05]  /*4aa0*/  @!P0 NANOSLEEP.SYNCS 0x989680 ;  /* 0x009896800000895d */ /* 0x008fea0003900000 */
[----:B------:R-:W3:Y:S02]  /*4ab0*/  @!P0 SYNCS.PHASECHK.TRANS64 P0, [R0+URZ], R2 ;  /* 0x00000002000085a7 */ /* 0x000ee400080010ff */
[----:B--23--:R-:W-:Y:S05]  /*4ac0*/  @P0 EXIT ;  /* 0x000000000000094d */ /* 0x00cfea0003800000 */
[----:B------:R-:W-:Y:S05]  /*4ad0*/  BRA `(.L_x_83) ;  /* 0xfffffffc00ec7947 */ /* 0x000fea000383ffff */
.L_x_71:
[----:B------:R-:W-:-:S06]  /*4ae0*/  UISETP.GE.AND UP1, UPT, UR8, 0x4, UPT ;  /* 0x000000040800788c */ /* 0x000fcc000bf26270 */
[----:B------:R-:W-:-:S13]  /*4af0*/  PLOP3.LUT P0, PT, PT, PT, UP1, 0x80, 0x8 ;  /* 0x000000000008781c */ /* 0x000fda0003f0f018 */
[----:B------:R-:W-:Y:S05]  /*4b00*/  @!P0 EXIT ;  /* 0x000000000000894d */ /* 0x000fea0003800000 */
[----:B------:R-:W-:Y:S01]  /*4b10*/  BAR.SYNC.DEFER_BLOCKING 0x6, 0xa0 ;  /* 0x0182800000007b1d */ /* 0x000fe20000010000 */
[C---:B------:R-:W-:Y:S01]  /*4b20*/  IMAD.SHL.U32 R2, R93.reuse, 0x20, RZ ;  /* 0x000000205d027824 */ /* 0x040fe200078e00ff */
[C---:B------:R-:W-:Y:S01]  /*4b30*/  LOP3.LUT R94, R93.reuse, 0x2, RZ, 0xc0, !PT ;  /* 0x000000025d5e7812 */ /* 0x040fe200078ec0ff */
[C---:B------:R-:W-:Y:S01]  /*4b40*/  IMAD.SHL.U32 R99, R93.reuse, 0x4, RZ ;  /* 0x000000045d637824 */ /* 0x040fe200078e00ff */
[C---:B------:R-:W-:Y:S01]  /*4b50*/  LOP3.LUT R100, R93.reuse, 0x60, RZ, 0xc0, !PT ;  /* 0x000000605d647812 */ /* 0x040fe200078ec0ff */
[C---:B------:R-:W-:Y:S01]  /*4b60*/  IMAD.U32 R46, R93.reuse, 0x10000, RZ ;  /* 0x000100005d2e7824 */ /* 0x040fe200078e00ff */
[----:B------:R-:W-:Y:S02]  /*4b70*/  UMOV UR48, 0x400 ;  /* 0x0000040000307882 */ /* 0x000fe40000000000 */
[----:B------:R-:W1:Y:S01]  /*4b80*/  LDC R91, c[0x0][0x370] ;  /* 0x0000dc00ff5b7b82 */ /* 0x000e620000000800 */
[----:B------:R-:W-:Y:S01]  /*4b90*/  ULEA UR48, UR37, UR48, 0x18 ;  /* 0x0000003025307291 */ /* 0x000fe2000f8ec0ff */
[----:B------:R-:W-:Y:S01]  /*4ba0*/  LOP3.LUT R3, R2, 0xc0, RZ, 0xc0, !PT ;  /* 0x000000c002037812 */ /* 0x000fe200078ec0ff */
[----:B------:R-:W-:Y:S01]  /*4bb0*/  IMAD.MOV.U32 R45, RZ, RZ, RZ ;  /* 0x000000ffff2d7224 */ /* 0x000fe200078e00ff */
[----:B------:R-:W-:Y:S01]  /*4bc0*/  LOP3.LUT R93, R93, 0x4, RZ, 0xc0, !PT ;  /* 0x000000045d5d7812 */ /* 0x000fe200078ec0ff */
[----:B------:R-:W-:Y:S01]  /*4bd0*/  UIADD3 UR52, UPT, UPT, UR48, 0x200, URZ ;  /* 0x0000020030347890 */ /* 0x000fe2000fffe0ff */
[----:B------:R-:W-:-:S02]  /*4be0*/  LOP3.LUT R99, R3, 0x18, R99, 0xf8, !PT ;  /* 0x0000001803637812 */ /* 0x000fc400078ef863 */
[----:B------:R-:W-:Y:S01]  /*4bf0*/  CS2R R96, SRZ ;  /* 0x0000000000607805 */ /* 0x000fe2000001ff00 */
[----:B------:R-:W2:Y:S01]  /*4c00*/  LDC R42, c[0x0][0xb0c] ;  /* 0x0002c300ff2a7b82 */ /* 0x000ea20000000800 */
[----:B------:R-:W-:Y:S01]  /*4c10*/  LOP3.LUT R46, R46, 0x600000, RZ, 0xc0, !PT ;  /* 0x006000002e2e7812 */ /* 0x000fe200078ec0ff */
[----:B------:R-:W-:Y:S01]  /*4c20*/  IMAD.MOV.U32 R103, RZ, RZ, RZ ;  /* 0x000000ffff677224 */ /* 0x000fe200078e00ff */
[----:B------:R-:W-:Y:S01]  /*4c30*/  IADD3 R98, PT, PT, -R93, 0x2, RZ ;  /* 0x000000025d627810 */ /* 0x000fe20007ffe1ff */
[----:B------:R-:W-:Y:S01]  /*4c40*/  IMAD.MOV R94, RZ, RZ, -R94 ;  /* 0x000000ffff5e7224 */ /* 0x000fe200078e0a5e */
[----:B------:R-:W-:Y:S01]  /*4c50*/  LOP3.LUT R99, R99, 0xf20, R2, 0xf8, !PT ;  /* 0x00000f2063637812 */ /* 0x000fe200078ef802 */
[----:B------:R-:W-:Y:S01]  /*4c60*/  IMAD.MOV R93, RZ, RZ, -R93 ;  /* 0x000000ffff5d7224 */ /* 0x000fe200078e0a5d */
[----:B------:R-:W4:Y:S01]  /*4c70*/  LDCU.64 UR54, c[0x0][0x348] ;  /* 0x00006900ff3677ac */ /* 0x000f220008000a00 */
[----:B------:R-:W1:Y:S01]  /*4c80*/  LDC R89, c[0x0][0xb20] ;  /* 0x0002c800ff597b82 */ /* 0x000e620000000800 */
[----:B------:R-:W3:Y:S01]  /*4c90*/  LDS R0, [UR48+0x170] ;  /* 0x00017030ff007984 */ /* 0x000ee20008000800 */
[----:B------:R-:W-:Y:S01]  /*4ca0*/  IMAD.SHL.U32 R98, R98, 0x10, RZ ;  /* 0x0000001062627824 */ /* 0x000fe200078e00ff */
[----:B------:R-:W-:Y:S01]  /*4cb0*/  LEA R99, R99, UR52, 0x1 ;  /* 0x0000003463637c11 */ /* 0x000fe2000f8e08ff */
[----:B------:R-:W-:Y:S01]  /*4cc0*/  UMOV UR51, 0x1 ;  /* 0x0000000100337882 */ /* 0x000fe20000000000 */
[----:B------:R-:W-:Y:S01]  /*4cd0*/  UMOV UR56, URZ ;  /* 0x000000ff00387c82 */ /* 0x000fe20008000000 */
[----:B------:R-:W1:Y:S02]  /*4ce0*/  LDCU.64 UR38, c[0x0][0x888] ;  /* 0x00011100ff2677ac */ /* 0x000e640008000a00 */
[----:B------:R-:W1:Y:S01]  /*4cf0*/  LDC R41, c[0x0][0xb30] ;  /* 0x0002cc00ff297b82 */ /* 0x000e620000000800 */
[----:B------:R-:W1:Y:S01]  /*4d00*/  LDCU.64 UR44, c[0x0][0x890] ;  /* 0x00011200ff2c77ac */ /* 0x000e620008000a00 */
[----:B------:R-:W-:Y:S01]  /*4d10*/  UMOV UR50, URZ ;  /* 0x000000ff00327c82 */ /* 0x000fe20008000000 */
[----:B------:R-:W-:-:S05]  /*4d20*/  UMOV UR49, URZ ;  /* 0x000000ff00317c82 */ /* 0x000fca0008000000 */
[----:B------:R-:W1:Y:S08]  /*4d30*/  LDC.64 R84, c[0x0][0xb10] ;  /* 0x0002c400ff547b82 */ /* 0x000e700000000a00 */
[----:B------:R-:W1:Y:S08]  /*4d40*/  LDC.64 R38, c[0x0][0xb18] ;  /* 0x0002c600ff267b82 */ /* 0x000e700000000a00 */
[----:B------:R-:W1:Y:S08]  /*4d50*/  LDC.64 R36, c[0x0][0xb28] ;  /* 0x0002ca00ff247b82 */ /* 0x000e700000000a00 */
[----:B------:R-:W1:Y:S01]  /*4d60*/  LDC.64 R82, c[0x0][0x8b0] ;  /* 0x00022c00ff527b82 */ /* 0x000e620000000a00 */
[----:B---3--:R-:W-:-:S07]  /*4d70*/  IMAD.IADD R46, R0, 0x1, R46 ;  /* 0x00000001002e7824 */ /* 0x008fce00078e022e */
[----:B------:R-:W3:Y:S08]  /*4d80*/  LDC.64 R80, c[0x0][0x8a8] ;  /* 0x00022a00ff507b82 */ /* 0x000ef00000000a00 */
[----:B--2-4-:R-:W1:Y:S02]  /*4d90*/  LDC R90, c[0x0][0x374] ;  /* 0x0000dd00ff5a7b82 */ /* 0x014e640000000800 */
.L_x_114:
[C---:B------:R-:W-:Y:S02]  /*4da0*/  LEA R0, R103.reuse, UR48, 0x3 ;  /* 0x0000003067007c11 */ /* 0x040fe4000f8e18ff */
[----:B------:R-:W-:Y:S02]  /*4db0*/  SHF.L.U32 R2, R96, 0x1f, RZ ;  /* 0x0000001f60027819 */ /* 0x000fe400000006ff */
[----:B------:R-:W-:Y:S02]  /*4dc0*/  LEA R16, R103, UR48, 0x4 ;  /* 0x0000003067107c11 */ /* 0x000fe4000f8e20ff */
[----:B------:R-:W2:Y:S02]  /*4dd0*/  SYNCS.PHASECHK.TRANS64.TRYWAIT P0, [R0+URZ+0xc0], R2 ;  /* 0x0000c002000075a7 */ /* 0x000ea400080011ff */
[----:B--2---:R-:W-:Y:S05]  /*4de0*/  @!P0 BRA `(.L_x_84) ;  /* 0x0000003000d88947 */ /* 0x004fea0003800000 */
.L_x_164:
[----:B------:R-:W4:Y:S01]  /*4df0*/  LDC.64 R10, c[0x0][0xb10] ;  /* 0x0002c400ff0a7b82 */ /* 0x000f220000000a00 */
[----:B------:R-:W3:Y:S01]  /*4e00*/  LDS.128 R16, [R16+0x150] ;  /* 0x0001500010107984 */ /* 0x000ee20000000c00 */
[----:B-1----:R-:W-:Y:S01]  /*4e10*/  ISETP.NE.AND P1, PT, R41, 0x1, PT ;  /* 0x000000012900780c */ /* 0x002fe20003f25270 */
[----:B--2---:R-:W-:Y:S01]  /*4e20*/  VIADD R0, R0, 0xd0 ;  /* 0x000000d000007836 */ /* 0x004fe20000000000 */
[----:B------:R-:W-:Y:S04]  /*4e30*/  ISETP.GE.AND P0, PT, R40, 0x1, PT ;  /* 0x000000012800780c */ /* 0x000fe80003f06270 */
[----:B------:R-:W1:Y:S01]  /*4e40*/  LDC.64 R8, c[0x0][0xb18] ;  /* 0x0002c600ff087b82 */ /* 0x000e620000000a00 */
[----:B------:R-:W-:Y:S01]  /*4e50*/  PRMT R0, RZ, 0x654, R0 ;  /* 0x00000654ff007816 */ /* 0x000fe20000000000 */
[----:B------:R-:W-:Y:S01]  /*4e60*/  @!PT LDS RZ, [RZ] ;  /* 0x00000000fffff984 */ /* 0x000fe20000000800 */
[----:B------:R-:W-:Y:S01]  /*4e70*/  @!PT LDS RZ, [RZ] ;  /* 0x00000000fffff984 */ /* 0x000fe20000000800 */
[----:B------:R-:W-:Y:S01]  /*4e80*/  @!PT LDS RZ, [RZ] ;  /* 0x00000000fffff984 */ /* 0x000fe20000000800 */
[----:B------:R-:W-:Y:S01]  /*4e90*/  @!PT LDS RZ, [RZ] ;  /* 0x00000000fffff984 */ /* 0x000fe20000000800 */
[----:B------:R2:W-:Y:S06]  /*4ea0*/  MEMBAR.ALL.CTA ;  /* 0x0000000000007992 */ /* 0x0005ec0000008000 */
[----:B--2---:R-:W2:Y:S01]  /*4eb0*/  FENCE.VIEW.ASYNC.S ;  /* 0x00000000000073c6 */ /* 0x004ea20000000000 */
[----:B------:R-:W1:Y:S08]  /*4ec0*/  @!P1 LDC R12, c[0x0][0xb20] ;  /* 0x0002c800ff0c9b82 */ /* 0x000e700000000800 */
[----:B------:R-:W1:Y:S01]  /*4ed0*/  @!P1 LDC R7, c[0x0][0xb0c] ;  /* 0x0002c300ff079b82 */ /* 0x000e620000000800 */
[----:B--2---:R2:W-:Y:S01]  /*4ee0*/  SYNCS.ARRIVE.TRANS64.RED.A1T0 RZ, [R0+URZ], RZ ;  /* 0x000000ff00ff79a7 */ /* 0x0045e200081004ff */
[----:B---3--:R-:W-:Y:S04]  /*4ef0*/  LOP3.LUT P4, RZ, R18, 0x1, RZ, 0xc0, !PT ;  /* 0x0000000112ff7812 */ /* 0x008fe8000788c0ff */
[----:B------:R-:W-:Y:S09]  /*4f00*/  P2R R101, PR, RZ, 0x10 ;  /* 0x00000010ff657803 */ /* 0x000ff20000000000 */
[----:B------:R-:W-:Y:S02]  /*4f10*/  @P4 MOV R44, R16 ;  /* 0x00000010002c4202 */ /* 0x000fe40000000f00 */
[----:B------:R-:W-:Y:S01]  /*4f20*/  @P4 LOP3.LUT R43, R17, 0xffff, RZ, 0xc0, !PT ;  /* 0x0000ffff112b4812 */ /* 0x000fe200078ec0ff */
[----:B--2-4-:R-:W-:Y:S06]  /*4f30*/  @!P0 BRA `(.L_x_85) ;  /* 0x0000000000a48947 */ /* 0x014fec0003800000 */
[----:B------:R-:W-:Y:S01]  /*4f40*/  IMAD.HI.U32 R0, R90, R39, RZ ;  /* 0x000000275a007227 */ /* 0x000fe200078e00ff */
[----:B------:R-:W-:Y:S02]  /*4f50*/  ISETP.NE.AND P0, PT, R38, 0x1, PT ;  /* 0x000000012600780c */ /* 0x000fe40003f05270 */
[----:B------:R-:W-:Y:S01]  /*4f60*/  ISETP.NE.AND P2, PT, R40, 0x1, PT ;  /* 0x000000012800780c */ /* 0x000fe20003f45270 */
[----:B------:R-:W-:Y:S01]  /*4f70*/  IMAD.HI.U32 R4, R91, R84, RZ ;  /* 0x000000545b047227 */ /* 0x000fe200078e00ff */
[----:B------:R-:W-:Y:S02]  /*4f80*/  SHF.R.U32.HI R0, RZ, R89, R0 ;  /* 0x00000059ff007219 */ /* 0x000fe40000011600 */
[----:B------:R-:W-:Y:S01]  /*4f90*/  ISETP.NE.AND P3, PT, R42, 0x1, PT ;  /* 0x000000012a00780c */ /* 0x000fe20003f65270 */
[----:B------:R-:W-:Y:S01]  /*4fa0*/  IMAD.HI.U32 R6, R43, R39, RZ ;  /* 0x000000272b067227 */ /* 0x000fe200078e00ff */
[-C--:B------:R-:W-:Y:S02]  /*4fb0*/  SHF.R.U32.HI R4, RZ, R85.reuse, R4 ;  /* 0x00000055ff047219 */ /* 0x080fe40000011604 */
[----:B------:R-:W-:Y:S01]  /*4fc0*/  SEL R0, R90, R0, !P0 ;  /* 0x000000005a007207 */ /* 0x000fe20004000000 */
[----:B------:R-:W-:Y:S01]  /*4fd0*/  IMAD.HI.U32 R5, R44, R84, RZ ;  /* 0x000000542c057227 */ /* 0x000fe200078e00ff */
[----:B------:R-:W-:Y:S03]  /*4fe0*/  SEL R4, R91, R4, !P3 ;  /* 0x000000045b047207 */ /* 0x000fe60005800000 */
[-C--:B------:R-:W-:Y:S01]  /*4ff0*/  IMAD.HI.U32 R3, R0, R36.reuse, RZ ;  /* 0x0000002400037227 */ /* 0x080fe200078e00ff */
[----:B------:R-:W-:Y:S03]  /*5000*/  SHF.R.U32.HI R5, RZ, R85, R5 ;  /* 0x00000055ff057219 */ /* 0x000fe60000011605 */
[----:B------:R-:W-:Y:S01]  /*5010*/  IMAD.HI.U32 R2, R4, R36, RZ ;  /* 0x0000002404027227 */ /* 0x000fe200078e00ff */
[----:B------:R-:W-:Y:S02]  /*5020*/  @P2 SHF.R.U32.HI R0, RZ, R37, R3 ;  /* 0x00000025ff002219 */ /* 0x000fe40000011603 */
[----:B------:R-:W-:Y:S02]  /*5030*/  SHF.R.U32.HI R3, RZ, R89, R6 ;  /* 0x00000059ff037219 */ /* 0x000fe40000011606 */
[----:B------:R-:W-:Y:S01]  /*5040*/  @P2 SHF.R.U32.HI R4, RZ, R37, R2 ;  /* 0x00000025ff042219 */ /* 0x000fe20000011602 */
[----:B------:R-:W-:Y:S01]  /*5050*/  IMAD R0, R40, R0, RZ ;  /* 0x0000000028007224 */ /* 0x000fe200078e02ff */
[----:B------:R-:W-:Y:S02]  /*5060*/  SEL R3, R43, R3, !P0 ;  /* 0x000000032b037207 */ /* 0x000fe40004000000 */
[----:B------:R-:W-:Y:S01]  /*5070*/  SEL R2, R44, R5, !P3 ;  /* 0x000000052c027207 */ /* 0x000fe20005800000 */
[----:B------:R-:W-:Y:S01]  /*5080*/  IMAD R5, R40, R4, RZ ;  /* 0x0000000428057224 */ /* 0x000fe200078e02ff */
[C---:B------:R-:W-:Y:S01]  /*5090*/  ISETP.GE.AND P0, PT, R3.reuse, R0, PT ;  /* 0x000000000300720c */ /* 0x040fe20003f06270 */
[C---:B------:R-:W-:Y:S03]  /*50a0*/  IMAD.HI.U32 R0, R3.reuse, R36, RZ ;  /* 0x0000002403007227 */ /* 0x040fe600078e00ff */
[C---:B------:R-:W-:Y:S02]  /*50b0*/  ISETP.GE.OR P0, PT, R2.reuse, R5, P0 ;  /* 0x000000050200720c */ /* 0x040fe40000706670 */
[----:B------:R-:W-:Y:S04]  /*50c0*/  SHF.R.U32.HI R0, RZ, R37, R0 ;  /* 0x00000025ff007219 */ /* 0x000fe80000011600 */
[C---:B------:R-:W-:Y:S05]  /*50d0*/  SEL R6, R3.reuse, R0, !P2 ;  /* 0x0000000003067207 */ /* 0x040fea0005000000 */
        /* <DEDUP_REMOVED lines=14> */
[----:B------:R-:W-:Y:S07]  /*51c0*/  IMAD R43, R3, R38, R43 ;  /* 0x00000026032b7224 */ /* 0x000fee00078e022b */
.L_x_85:
[----:B-1----:R-:W-:Y:S01]  /*51d0*/  @!P1 ISETP.NE.AND P0, PT, R8, 0x1, PT ;  /* 0x000000010800980c */ /* 0x002fe20003f05270 */
[----:B------:R-:W-:Y:S01]  /*51e0*/  @!P1 IMAD.HI.U32 R0, R44, R10, RZ ;  /* 0x0000000a2c009227 */ /* 0x000fe200078e00ff */
[----:B------:R-:W-:Y:S01]  /*51f0*/  @!P1 ISETP.NE.AND P2, PT, R7, 0x1, PT ;  /* 0x000000010700980c */ /* 0x000fe20003f45270 */
[----:B------:R-:W-:Y:S01]  /*5200*/  ULOP3.LUT UP0, URZ, UR52, 0x1b0, URZ, 0xc0, !UPT ;  /* 0x000001b034ff7892 */ /* 0x000fe2000f80c0ff */
[----:B------:R-:W-:Y:S01]  /*5210*/  R2UR UR42, R15 ;  /* 0x000000000f2a72ca */ /* 0x000fe200000e0000 */
[----:B------:R-:W-:Y:S01]  /*5220*/  @!P1 IMAD.HI.U32 R2, R43, R9, RZ ;  /* 0x000000092b029227 */ /* 0x000fe200078e00ff */
[----:B------:R-:W-:Y:S02]  /*5230*/  @!P1 SHF.R.U32.HI R0, RZ, R11, R0 ;  /* 0x0000000bff009219 */ /* 0x000fe40000011600 */
[----:B------:R-:W-:Y:S01]  /*5240*/  R2UR UR41, R14 ;  /* 0x000000000e2972ca */ /* 0x000fe200000e0000 */
[----:B------:R-:W-:Y:S01]  /*5250*/  VIADD R103, R103, 0x1 ;  /* 0x0000000167677836 */ /* 0x000fe20000000000 */
[----:B------:R-:W-:Y:S02]  /*5260*/  @!P1 SHF.R.U32.HI R2, RZ, R12, R2 ;  /* 0x0000000cff029219 */ /* 0x000fe40000011602 */
[----:B------:R-:W-:Y:S02]  /*5270*/  @!P1 SEL R3, R44, R0, !P2 ;  /* 0x000000002c039207 */ /* 0x000fe40005000000 */
[----:B------:R-:W-:Y:S02]  /*5280*/  @!P1 SEL R2, R43, R2, !P0 ;  /* 0x000000022b029207 */ /* 0x000fe40004000000 */
[----:B------:R-:W-:Y:S01]  /*5290*/  @P4 SHF.R.U32.HI R95, RZ, 0x10, R17 ;  /* 0x00000010ff5f4819 */ /* 0x000fe20000011611 */
[----:B------:R-:W-:Y:S02]  /*52a0*/  USHF.L.U32 UR42, UR42, 0x7, URZ ;  /* 0x000000072a2a7899 */ /* 0x000fe400080006ff */
[----:B------:R-:W-:Y:S02]  /*52b0*/  @!P1 IMAD.IADD R0, R2, 0x1, -R3 ;  /* 0x0000000102009824 */ /* 0x000fe400078e0a03 */
[----:B------:R-:W-:Y:S01]  /*52c0*/  @!P1 IMAD.IADD R2, R3, 0x1, -R2 ;  /* 0x0000000103029824 */ /* 0x000fe200078e0a02 */
[----:B------:R-:W-:Y:S01]  /*52d0*/  USHF.L.U32 UR41, UR41, 0x6, URZ ;  /* 0x0000000629297899 */ /* 0x000fe200080006ff */
[----:B------:R-:W-:Y:S02]  /*52e0*/  @!P1 IMAD R44, R0, R7, R44 ;  /* 0x00000007002c9224 */ /* 0x000fe400078e022c */
[----:B------:R-:W-:Y:S01]  /*52f0*/  @!P1 IMAD R43, R2, R8, R43 ;  /* 0x00000008022b9224 */ /* 0x000fe200078e022b */
[----:B------:R-:W-:Y:S08]  /*5300*/  BRA.U !UP0, `(.L_x_86) ;  /* 0x00000001087c7547 */ /* 0x000ff0000b800000 */
[----:B------:R-:W1:Y:S01]  /*5310*/  LDCU.64 UR8, c[0x4][0x80] ;  /* 0x01001000ff0877ac */ /* 0x000e620008000a00 */
[----:B------:R-:W-:Y:S01]  /*5320*/  MOV R2, 0x0 ;  /* 0x0000000000027802 */ /* 0x000fe20000000f00 */
[----:B------:R-:W-:Y:S02]  /*5330*/  HFMA2 R12, -RZ, RZ, 0, 5.9604644775390625e-08 ;  /* 0x00000001ff0c7431 */ /* 0x000fe400000001ff */
[----:B------:R-:W-:Y:S01]  /*5340*/  IMAD.MOV.U32 R8, RZ, RZ, 0x70 ;  /* 0x00000070ff087424 */ /* 0x000fe200078e00ff */
[----:B------:R2:W3:Y:S01]  /*5350*/  LDC.64 R14, c[0x4][R2] ;  /* 0x01000000020e7b82 */ /* 0x0004e20000000a00 */
[----:B------:R-:W4:Y:S01]  /*5360*/  LDCU.64 UR6, c[0x4][0x88] ;  /* 0x01001100ff0677ac */ /* 0x000f220008000a00 */
[----:B------:R-:W-:Y:S01]  /*5370*/  IMAD.MOV.U32 R13, RZ, RZ, RZ ;  /* 0x000000ffff0d7224 */ /* 0x000fe200078e00ff */
[----:B------:R-:W2:Y:S01]  /*5380*/  LDCU.64 UR4, c[0x4][0x8] ;  /* 0x01000100ff0477ac */ /* 0x000ea20008000a00 */
[----:B-1----:R-:W-:Y:S01]  /*5390*/  MOV R5, UR9 ;  /* 0x0000000900057c02 */ /* 0x002fe20008000f00 */
[----:B------:R-:W-:Y:S01]  /*53a0*/  IMAD.U32 R4, RZ, RZ, UR8 ;  /* 0x00000008ff047e24 */ /* 0x000fe2000f8e00ff */
[----:B----4-:R-:W-:Y:S01]  /*53b0*/  MOV R7, UR7 ;  /* 0x0000000700077c02 */ /* 0x010fe20008000f00 */
[----:B------:R-:W-:Y:S01]  /*53c0*/  IMAD.U32 R6, RZ, RZ, UR6 ;  /* 0x00000006ff067e24 */ /* 0x000fe2000f8e00ff */
[----:B--2---:R-:W-:Y:S01]  /*53d0*/  MOV R11, UR5 ;  /* 0x00000005000b7c02 */ /* 0x004fe20008000f00 */
[----:B------:R-:W-:Y:S02]  /*53e0*/  IMAD.U32 R10, RZ, RZ, UR4 ;  /* 0x00000004ff0a7e24 */ /* 0x000fe4000f8e00ff */
[----:B------:R-:W-:Y:S07]  /*53f0*/  LEPC R20, `(.L_x_87) ;  /* 0x000000001014794e */ /* 0x000fee0000000000 */
[----:B---3-5:R-:W-:Y:S05]  /*5400*/  CALL.ABS.NOINC R14 ;  /* 0x000000000e007343 */ /* 0x028fea0003c00000 */
.L_x_87:
[----:B------:R-:W1:Y:S01]  /*5410*/  LDCU.64 UR8, c[0x4][0x80] ;  /* 0x01001000ff0877ac */ /* 0x000e620008000a00 */
[----:B------:R-:W2:Y:S01]  /*5420*/  LDC.64 R2, c[0x4][R2] ;  /* 0x0100000002027b82 */ /* 0x000ea20000000a00 */
[----:B------:R-:W-:Y:S02]  /*5430*/  HFMA2 R12, -RZ, RZ, 0, 5.9604644775390625e-08 ;  /* 0x00000001ff0c7431 */ /* 0x000fe400000001ff */
[----:B------:R-:W-:Y:S02]  /*5440*/  IMAD.MOV.U32 R8, RZ, RZ, 0x70 ;  /* 0x00000070ff087424 */ /* 0x000fe400078e00ff */
[----:B------:R-:W-:Y:S01]  /*5450*/  IMAD.MOV.U32 R13, RZ, RZ, RZ ;  /* 0x000000ffff0d7224 */ /* 0x000fe200078e00ff */
[----:B------:R-:W3:Y:S01]  /*5460*/  LDCU.64 UR6, c[0x4][0x88] ;  /* 0x01001100ff0677ac */ /* 0x000ee20008000a00 */
[----:B------:R-:W4:Y:S01]  /*5470*/  LDCU.64 UR4, c[0x4][0x8] ;  /* 0x01000100ff0477ac */ /* 0x000f220008000a00 */
[----:B-1----:R-:W-:Y:S02]  /*5480*/  MOV R4, UR8 ;  /* 0x0000000800047c02 */ /* 0x002fe40008000f00 */
[----:B------:R-:W-:Y:S02]  /*5490*/  MOV R5, UR9 ;  /* 0x0000000900057c02 */ /* 0x000fe40008000f00 */
[----:B---3--:R-:W-:Y:S01]  /*54a0*/  MOV R7, UR7 ;  /* 0x0000000700077c02 */ /* 0x008fe20008000f00 */
[----:B------:R-:W-:Y:S01]  /*54b0*/  IMAD.U32 R6, RZ, RZ, UR6 ;  /* 0x00000006ff067e24 */ /* 0x000fe2000f8e00ff */
[----:B----4-:R-:W-:Y:S01]  /*54c0*/  MOV R11, UR5 ;  /* 0x00000005000b7c02 */ /* 0x010fe20008000f00 */
[----:B------:R-:W-:Y:S02]  /*54d0*/  IMAD.U32 R10, RZ, RZ, UR4 ;  /* 0x00000004ff0a7e24 */ /* 0x000fe4000f8e00ff */
[----:B------:R-:W-:Y:S07]  /*54e0*/  LEPC R20, `(.L_x_86) ;  /* 0x000000001014794e */ /* 0x000fee0000000000 */
[----:B--2---:R-:W-:Y:S05]  /*54f0*/  CALL.ABS.NOINC R2 ;  /* 0x0000000002007343 */ /* 0x004fea0003c00000 */
.L_x_86:
[----:B------:R-:W-:Y:S01]  /*5500*/  ISETP.NE.U32.AND P4, PT, R82, RZ, PT ;  /* 0x000000ff5200720c */ /* 0x000fe20003f85070 */
[----:B------:R-:W-:Y:S01]  /*5510*/  UISETP.NE.AND UP2, UPT, UR53, URZ, UPT ;  /* 0x000000ff3500728c */ /* 0x000fe2000bf45270 */
[----:B------:R-:W-:Y:S01]  /*5520*/  ISETP.NE.U32.AND P2, PT, RZ, UR38, PT ;  /* 0x00000026ff007c0c */ /* 0x000fe2000bf45070 */
[----:B------:R-:W-:Y:S01]  /*5530*/  UISETP.NE.U32.AND UP1, UPT, UR44, URZ, UPT ;  /* 0x000000ff2c00728c */ /* 0x000fe2000bf25070 */
[----:B------:R-:W-:Y:S01]  /*5540*/  ISETP.NE.AND.EX P4, PT, R83, RZ, PT, P4 ;  /* 0x000000ff5300720c */ /* 0x000fe20003f85340 */
[----:B------:R-:W-:Y:S01]  /*5550*/  UPLOP3.LUT UP0, UPT, UPT, UPT, UPT, 0x40, 0x4 ;  /* 0x000000000004789c */ /* 0x000fe20003f0e870 */
[----:B------:R-:W-:Y:S01]  /*5560*/  ISETP.NE.AND.EX P2, PT, RZ, UR39, PT, P2 ;  /* 0x00000027ff007c0c */ /* 0x000fe2000bf45320 */
[----:B------:R-:W-:Y:S01]  /*5570*/  UISETP.NE.AND.EX UP1, UPT, UR45, URZ, UPT, UP1 ;  /* 0x000000ff2d00728c */ /* 0x000fe2000bf25310 */
[----:B------:R-:W-:Y:S04]  /*5580*/  PLOP3.LUT P1, PT, PT, PT, UP2, 0x80, 0x8 ;  /* 0x000000000008781c */ /* 0x000fe80003f2f028 */
[----:B------:R-:W-:Y:S06]  /*5590*/  @UP2 UPLOP3.LUT UP0, UPT, UPT, UPT, UP1, 0x80, 0x8 ;  /* 0x000000000008289c */ /* 0x000fec0003f0f010 */
[----:B------:R-:W-:Y:S01]  /*55a0*/  PLOP3.LUT P0, PT, PT, PT, UP0, 0x80, 0x8 ;  /* 0x000000000008781c */ /* 0x000fe20003f0f008 */
[----:B------:R-:W-:Y:S01]  /*55b0*/  @!UPT UIADD3 URZ, UPT, UPT, URZ, URZ, URZ ;  /* 0x000000fffffff290 */ /* 0x000fe2000fffe0ff */
[----:B------:R-:W-:Y:S11]  /*55c0*/  BRA.U !UP1, `(.L_x_88) ;  /* 0x0000000109387547 */ /* 0x000ff6000b800000 */
[----:B------:R-:W-:Y:S01]  /*55d0*/  UISETP.NE.U32.AND UP0, UPT, UR38, URZ, UPT ;  /* 0x000000ff2600728c */ /* 0x000fe2000bf05070 */
[----:B------:R-:W-:Y:S02]  /*55e0*/  HFMA2 R0, -RZ, RZ, 0, 5.9604644775390625e-08 ;  /* 0x00000001ff007431 */ /* 0x000fe400000001ff */
[----:B------:R-:W-:Y:S01]  /*55f0*/  IMAD.MOV.U32 R88, RZ, RZ, 0x1 ;  /* 0x00000001ff587424 */ /* 0x000fe200078e00ff */
[----:B------:R-:W-:Y:S06]  /*5600*/  UISETP.NE.AND.EX UP0, UPT, UR39, URZ, UPT, UP0 ;  /* 0x000000ff2700728c */ /* 0x000fec000bf05300 */
[----:B------:R-:W-:Y:S05]  /*5610*/  PLOP3.LUT P3, PT, PT, PT, UP0, 0x80, 0x8 ;  /* 0x000000000008781c */ /* 0x000fea0003f6f008 */
[----:B------:R-:W1:Y:S01]  /*5620*/  @UP0 LDCU.64 UR6, c[0x0][0x888] ;  /* 0x00011100ff0607ac */ /* 0x000e620008000a00 */
[----:B------:R-:W-:Y:S07]  /*5630*/  @UP0 UIMAD UR4, UR36, UR44, URZ ;  /* 0x0000002c240402a4 */ /* 0x000fee000f8e02ff */
[----:B------:R-:W-:Y:S01]  /*5640*/  @!P3 PRMT R88, R0, 0x7610, R88 ;  /* 0x000076100058b816 */ /* 0x000fe20000000058 */
[----:B-1----:R-:W-:Y:S03]  /*5650*/  @UP0 UIMAD.WIDE UR6, UR4, 0x4, UR6 ;  /* 0x00000004040608a5 */ /* 0x002fe6000f8e0206 */
[----:B------:R-:W1:Y:S03]  /*5660*/  @!UP0 LDCU UR4, c[0x0][0x880] ;  /* 0x00011000ff0487ac */ /* 0x000e660008000800 */
[----:B------:R-:W-:Y:S01]  /*5670*/  IMAD.U32 R2, RZ, RZ, UR6 ;  /* 0x00000006ff027e24 */ /* 0x000fe2000f8e00ff */
[----:B------:R-:W-:Y:S05]  /*5680*/  MOV R3, UR7 ;  /* 0x0000000700037c02 */ /* 0x000fea0008000f00 */
[----:B-----5:R2:W5:Y:S02]  /*5690*/  @P3 LDG.E R49, desc[UR46][R2.64] ;  /* 0x0000002e02313981 */ /* 0x020564000c1e1900 */
[----:B-12---:R-:W-:Y:S02]  /*56a0*/  @!P3 IMAD.U32 R49, RZ, RZ, UR4 ;  /* 0x00000004ff31be24 */ /* 0x006fe4000f8e00ff */
.L_x_88:
[----:B------:R-:W-:Y:S05]  /*56b0*/  @!P4 BRA `(.L_x_89) ;  /* 0x000000000020c947 */ /* 0x000fea0003800000 */
[----:B------:R-:W-:Y:S04]  /*56c0*/  ISETP.NE.U32.AND P3, PT, R80, RZ, PT ;  /* 0x000000ff5000720c */ /* 0x000fe80003f65070 */
[----:B------:R-:W-:Y:S11]  /*56d0*/  ISETP.NE.AND.EX P3, PT, R81, RZ, PT, P3 ;  /* 0x000000ff5100720c */ /* 0x000ff60003f65330 */
[----:B------:R-:W-:Y:S02]  /*56e0*/  @!UPT UIADD3 URZ, UPT, UPT, URZ, URZ, URZ ;  /* 0x000000fffffff290 */ /* 0x000fe4000fffe0ff */
[----:B------:R-:W1:Y:S01]  /*56f0*/  @P3 LDC.64 R2, c[0x0][0x8a8] ;  /* 0x00022a00ff023b82 */ /* 0x000e620000000a00 */
[----:B------:R-:W-:Y:S04]  /*5700*/  @P3 IMAD R0, R82, UR36, RZ ;  /* 0x0000002452003c24 */ /* 0x000fe8000f8e02ff */
[----:B-1----:R-:W-:Y:S05]  /*5710*/  @P3 IMAD.WIDE R2, R0, 0x4, R2 ;  /* 0x0000000400023825 */ /* 0x002fea00078e0202 */
[----:B-----5:R1:W5:Y:S02]  /*5720*/  @P3 LDG.E R47, desc[UR46][R2.64] ;  /* 0x0000002e022f3981 */ /* 0x020364000c1e1900 */
[----:B-1----:R-:W2:Y:S02]  /*5730*/  @!P3 LDC R47, c[0x0][0x8a0] ;  /* 0x00022800ff2fbb82 */ /* 0x002ea40000000800 */
.L_x_89:
[----:B-----5:R-:W-:Y:S01]  /*5740*/  FSETP.NEU.AND P3, PT, R49, RZ, PT ;  /* 0x000000ff3100720b */ /* 0x020fe20003f6d000 */
[----:B------:R-:W-:Y:S01]  /*5750*/  ULOP3.LUT UR4, UR51, 0x1, URZ, 0x3c, !UPT ;  /* 0x0000000133047892 */ /* 0x000fe2000f8e3cff */
[----:B------:R-:W-:Y:S01]  /*5760*/  SEL R4, RZ, 0xffffffff, P2 ;  /* 0xffffffffff047807 */ /* 0x000fe20001000000 */
[----:B------:R-:W-:Y:S01]  /*5770*/  IMAD.U32 R72, RZ, RZ, UR56 ;  /* 0x00000038ff487e24 */ /* 0x000fe2000f8e00ff */
[----:B------:R-:W-:Y:S01]  /*5780*/  @P1 LOP3.LUT P2, RZ, R88, 0xff, RZ, 0xc0, !PT ;  /* 0x000000ff58ff1812 */ /* 0x000fe2000784c0ff */
[----:B------:R-:W-:Y:S01]  /*5790*/  IMAD.SHL.U32 R106, R94, 0x10, RZ ;  /* 0x000000105e6a7824 */ /* 0x000fe200078e00ff */
[----:B------:R-:W-:Y:S01]  /*57a0*/  @P1 SEL R0, RZ, 0xffffffff, P3 ;  /* 0xffffffffff001807 */ /* 0x000fe20001800000 */
[----:B------:R-:W-:Y:S01]  /*57b0*/  IMAD.U32 R107, RZ, RZ, UR4 ;  /* 0x00000004ff6b7e24 */ /* 0x000fe2000f8e00ff */
[----:B------:R-:W-:Y:S01]  /*57c0*/  LEA R73, R45, UR48, 0x3 ;  /* 0x000000302d497c11 */ /* 0x000fe2000f8e18ff */
[----:B------:R-:W-:Y:S01]  /*57d0*/  IMAD.SHL.U32 R72, R72, 0x2000, RZ ;  /* 0x0000200048487824 */ /* 0x000fe200078e00ff */
[----:B------:R-:W-:Y:S01]  /*57e0*/  @P0 SEL R0, R4, R0, !P2 ;  /* 0x0000000004000207 */ /* 0x000fe20005000000 */
[----:B------:R-:W-:Y:S01]  /*57f0*/  IMAD.SHL.U32 R105, R93, 0x10, RZ ;  /* 0x000000105d697824 */ /* 0x000fe200078e00ff */
[----:B------:R-:W-:Y:S01]  /*5800*/  PLOP3.LUT P2, PT, PT, PT, UP1, 0x80, 0x8 ;  /* 0x000000000008781c */ /* 0x000fe20003f4f018 */
[----:B------:R-:W-:Y:S01]  /*5810*/  IMAD.IADD R67, R99, 0x1, R72 ;  /* 0x0000000163437824 */ /* 0x000fe200078e0248 */
[----:B------:R-:W-:Y:S01]  /*5820*/  @P1 LOP3.LUT R0, R0, 0x1, RZ, 0xc0, !PT ;  /* 0x0000000100001812 */ /* 0x000fe200078ec0ff */
[----:B------:R-:W-:Y:S01]  /*5830*/  BSSY B1, `(.L_x_90) ;  /* 0x0000039000017945 */ /* 0x000fe20003800000 */
[----:B------:R-:W-:Y:S01]  /*5840*/  LOP3.LUT P4, R102, R88, 0xff, RZ, 0xc0, !PT ;  /* 0x000000ff58667812 */ /* 0x000fe2000788c0ff */
[----:B------:R-:W-:Y:S01]  /*5850*/  IMAD.IADD R66, R67, 0x1, R106 ;  /* 0x0000000143427824 */ /* 0x000fe200078e026a */
[----:B------:R-:W-:Y:S01]  /*5860*/  ISETP.NE.U32.OR P5, PT, R0, 0x1, !P1 ;  /* 0x000000010000780c */ /* 0x000fe20004fa5470 */
[----:B------:R-:W-:Y:S01]  /*5870*/  IMAD.U32 R0, RZ, RZ, UR56 ;  /* 0x00000038ff007e24 */ /* 0x000fe2000f8e00ff */
[----:B------:R-:W-:Y:S01]  /*5880*/  SEL R3, RZ, 0xffffffff, P3 ;  /* 0xffffffffff037807 */ /* 0x000fe20001800000 */
[----:B------:R-:W-:Y:S01]  /*5890*/  IMAD.MOV.U32 R75, RZ, RZ, 0x1 ;  /* 0x00000001ff4b7424 */ /* 0x000fe200078e00ff */
[----:B------:R-:W-:Y:S01]  /*58a0*/  P2R R104, PR, RZ, 0x20 ;  /* 0x00000020ff687803 */ /* 0x000fe20000000000 */
[----:B------:R-:W-:Y:S01]  /*58b0*/  IMAD R48, R45, 0x40, R46 ;  /* 0x000000402d307824 */ /* 0x000fe200078e022e */
[----:B------:R-:W-:Y:S01]  /*58c0*/  LEA R0, R0, UR48, 0x3 ;  /* 0x0000003000007c11 */ /* 0x000fe2000f8e18ff */
[----:B------:R-:W-:Y:S01]  /*58d0*/  IMAD.U32 R74, RZ, RZ, UR56 ;  /* 0x00000038ff4a7e24 */ /* 0x000fe2000f8e00ff */
[----:B------:R-:W-:Y:S02]  /*58e0*/  @P2 SEL R3, R4, R3, !P4 ;  /* 0x0000000304032207 */ /* 0x000fe40006000000 */
[----:B------:R-:W-:Y:S02]  /*58f0*/  CS2R R78, SRZ ;  /* 0x00000000004e7805 */ /* 0x000fe4000001ff00 */
[----:B------:R-:W-:Y:S02]  /*5900*/  CS2R R76, SRZ ;  /* 0x00000000004c7805 */ /* 0x000fe4000001ff00 */
[----:B------:R-:W-:Y:S02]  /*5910*/  CS2R R70, SRZ ;  /* 0x0000000000467805 */ /* 0x000fe4000001ff00 */
[----:B------:R-:W-:Y:S02]  /*5920*/  LOP3.LUT R3, R3, 0x1, RZ, 0xc0, !PT ;  /* 0x0000000103037812 */ /* 0x000fe400078ec0ff */
[----:B------:R-:W-:Y:S02]  /*5930*/  CS2R R68, SRZ ;  /* 0x0000000000447805 */ /* 0x000fe4000001ff00 */
[----:B------:R-:W-:Y:S02]  /*5940*/  @P5 SHF.L.U32 R2, R107, 0x1f, RZ ;  /* 0x0000001f6b025819 */ /* 0x000fe400000006ff */
[----:B------:R-:W-:Y:S02]  /*5950*/  CS2R R62, SRZ ;  /* 0x00000000003e7805 */ /* 0x000fe4000001ff00 */
[----:B------:R-:W-:Y:S02]  /*5960*/  ISETP.NE.U32.AND P2, PT, R3, 0x1, PT ;  /* 0x000000010300780c */ /* 0x000fe40003f45070 */
[----:B------:R-:W-:Y:S01]  /*5970*/  CS2R R60, SRZ ;  /* 0x00000000003c7805 */ /* 0x000fe2000001ff00 */
[----:B------:R1:W3:Y:S01]  /*5980*/  @P5 SYNCS.PHASECHK.TRANS64.TRYWAIT P1, [R0+URZ+0x80], R2 ;  /* 0x00008002000055a7 */ /* 0x0002e200080211ff */
[----:B------:R-:W-:Y:S02]  /*5990*/  CS2R R58, SRZ ;  /* 0x00000000003a7805 */ /* 0x000fe4000001ff00 */
[----:B------:R-:W-:Y:S02]  /*59a0*/  P2R R108, PR, RZ, 0x4 ;  /* 0x00000004ff6c7803 */ /* 0x000fe40000000000 */
[----:B------:R-:W-:Y:S01]  /*59b0*/  CS2R R56, SRZ ;  /* 0x0000000000387805 */ /* 0x000fe2000001ff00 */
[----:B------:R-:W-:Y:S02]  /*59c0*/  IMAD.IADD R65, R67, 0x1, R105 ;  /* 0x0000000143417824 */ /* 0x000fe400078e0269 */
[----:B------:R-:W-:Y:S01]  /*59d0*/  IMAD.IADD R64, R98, 0x1, R66 ;  /* 0x0000000162407824 */ /* 0x000fe200078e0242 */
[----:B-1----:R-:W-:Y:S04]  /*59e0*/  SHF.L.U32 R2, R97, 0x1f, RZ ;  /* 0x0000001f61027819 */ /* 0x002fe800000006ff */
[----:B------:R1:W4:Y:S01]  /*59f0*/  SYNCS.PHASECHK.TRANS64.TRYWAIT P0, [R73+URZ+0xe0], R2 ;  /* 0x0000e002490075a7 */ /* 0x00032200080011ff */
[----:B---3--:R-:W-:Y:S01]  /*5a00*/  @P5 SEL R75, RZ, 0x1, !P1 ;  /* 0x00000001ff4b5807 */ /* 0x008fe20004800000 */
[----:B-1----:R-:W-:Y:S06]  /*5a10*/  @!P5 BRA `(.L_x_91) ;  /* 0x000000000068d947 */ /* 0x002fec0003800000 */
[----:B------:R-:W-:Y:S01]  /*5a20*/  ISETP.NE.AND P1, PT, R75, RZ, PT ;  /* 0x000000ff4b00720c */ /* 0x000fe20003f25270 */
[----:B------:R-:W-:Y:S01]  /*5a30*/  BSSY B0, `(.L_x_92) ;  /* 0x000000d000007945 */ /* 0x000fe20003800000 */
[----:B------:R-:W-:Y:S02]  /*5a40*/  CS2R R58, SRZ ;  /* 0x00000000003a7805 */ /* 0x000fe4000001ff00 */
[----:B------:R-:W-:Y:S02]  /*5a50*/  CS2R R56, SRZ ;  /* 0x0000000000387805 */ /* 0x000fe4000001ff00 */
[----:B------:R-:W-:Y:S02]  /*5a60*/  CS2R R62, SRZ ;  /* 0x00000000003e7805 */ /* 0x000fe4000001ff00 */
[----:B------:R-:W-:Y:S02]  /*5a70*/  CS2R R60, SRZ ;  /* 0x00000000003c7805 */ /* 0x000fe4000001ff00 */
[----:B------:R-:W-:Y:S02]  /*5a80*/  CS2R R70, SRZ ;  /* 0x0000000000467805 */ /* 0x000fe4000001ff00 */
[----:B------:R-:W-:Y:S02]  /*5a90*/  CS2R R68, SRZ ;  /* 0x0000000000447805 */ /* 0x000fe4000001ff00 */
[----:B------:R-:W-:Y:S02]  /*5aa0*/  CS2R R78, SRZ ;  /* 0x00000000004e7805 */ /* 0x000fe4000001ff00 */
[----:B------:R-:W-:Y:S01]  /*5ab0*/  CS2R R76, SRZ ;  /* 0x00000000004c7805 */ /* 0x000fe2000001ff00 */
[----:B------:R-:W-:Y:S06]  /*5ac0*/  @P1 BRA `(.L_x_93) ;  /* 0x00000000000c1947 */ /* 0x000fec0003800000 */
[----:B------:R-:W-:Y:S04]  /*5ad0*/  SHF.L.U32 R3, R107, 0x1f, RZ ;  /* 0x0000001f6b037819 */ /* 0x000fe800000006ff */
[----:B------:R-:W1:Y:S02]  /*5ae0*/  SYNCS.PHASECHK.TRANS64.TRYWAIT P1, [R0+URZ+0x80], R3 ;  /* 0x00008003000075a7 */ /* 0x000e6400080211ff */
[----:B-1----:R-:W-:Y:S05]  /*5af0*/  @!P1 BRA `(.L_x_94) ;  /* 0x0000002400a89947 */ /* 0x002fea0003800000 */
.L_x_93:
[----:B------:R-:W-:Y:S05]  /*5b00*/  BSYNC B0 ;  /* 0x0000000000007941 */ /* 0x000fea0003800000 */
.L_x_92:
[----:B------:R-:W-:Y:S01]  /*5b10*/  ISETP.NE.AND P1, PT, R108, RZ, PT ;  /* 0x000000ff6c00720c */ /* 0x000fe20003f25270 */
[----:B------:R-:W-:Y:S04]  /*5b20*/  UIADD3 UR5, UPT, UPT, UR56, 0x1, URZ ;  /* 0x0000000138057890 */ /* 0x000fe8000fffe0ff */
[----:B------:R-:W-:Y:S04]  /*5b30*/  UISETP.NE.AND UP0, UPT, UR5, 0x3, UPT ;  /* 0x000000030500788c */ /* 0x000fe8000bf05270 */
[----:B------:R-:W-:Y:S02]  /*5b40*/  USEL UR4, URZ, 0x1, UP0 ;  /* 0x00000001ff047887 */ /* 0x000fe40008000000 */
[----:B------:R-:W-:Y:S02]  /*5b50*/  USEL UR5, UR5, URZ, UP0 ;  /* 0x000000ff05057287 */ /* 0x000fe40008000000 */
[----:B------:R3:W1:Y:S02]  /*5b60*/  @P1 LDS.128 R56, [R67] ;  /* 0x0000000043381984 */ /* 0x0006640000000c00 */
[----:B------:R-:W-:Y:S02]  /*5b70*/  LOP3.LUT R107, R107, UR4, RZ, 0x3c, !PT ;  /* 0x000000046b6b7c12 */ /* 0x000fe4000f8e3cff */
[----:B------:R3:W1:Y:S01]  /*5b80*/  @P1 LDS.128 R60, [R66+0x10] ;  /* 0x00001000423c1984 */ /* 0x0006620000000c00 */
[----:B------:R-:W-:Y:S03]  /*5b90*/  IMAD.U32 R74, RZ, RZ, UR5 ;  /* 0x00000005ff4a7e24 */ /* 0x000fe6000f8e00ff */
[----:B------:R3:W1:Y:S04]  /*5ba0*/  @P1 LDS.128 R68, [R65+0x20] ;  /* 0x0000200041441984 */ /* 0x0006680000000c00 */
[----:B------:R3:W1:Y:S02]  /*5bb0*/  @P1 LDS.128 R76, [R64+0x10] ;  /* 0x00001000404c1984 */ /* 0x0006640000000c00 */
.L_x_91:
[----:B------:R-:W-:Y:S05]  /*5bc0*/  BSYNC B1 ;  /* 0x0000000000017941 */ /* 0x000fea0003800000 */
.L_x_90:
[----:B-1----:R-:W-:Y:S04]  /*5bd0*/  SHF.R.U32.HI R0, RZ, 0x15, R48 ;  /* 0x00000015ff007819 */ /* 0x002fe80000011630 */
[----:B------:R-:W-:Y:S01]  /*5be0*/  LOP3.LUT P1, RZ, R0, 0x3, R92, 0x48, !PT ;  /* 0x0000000300ff7812 */ /* 0x000fe2000782485c */
[----:B------:R-:W-:Y:S01]  /*5bf0*/  @!UPT UIADD3 URZ, UPT, UPT, URZ, URZ, URZ ;  /* 0x000000fffffff290 */ /* 0x000fe2000fffe0ff */
[----:B----4-:R-:W-:Y:S11]  /*5c00*/  @P0 BRA `(.L_x_95) ;  /* 0x0000000000080947 */ /* 0x010ff60003800000 */
[----:B------:R-:W1:Y:S02]  /*5c10*/  SYNCS.PHASECHK.TRANS64.TRYWAIT P0, [R73+URZ+0xe0], R2 ;  /* 0x0000e002490075a7 */ /* 0x000e6400080011ff */
[----:B-1----:R-:W-:Y:S05]  /*5c20*/  @!P0 BRA `(.L_x_96) ;  /* 0x0000002400708947 */ /* 0x002fea0003800000 */
.L_x_95:
[----:B------:R-:W-:Y:S05]  /*5c30*/  @!P1 BRA `(.L_x_97) ;  /* 0x0000000000409947 */ /* 0x000fea0003800000 */
[----:B------:R-:W4:Y:S01]  /*5c40*/  LDCU.64 UR8, c[0x4][0x70] ;  /* 0x01000e00ff0877ac */ /* 0x000f220008000a00 */
[----:B------:R-:W-:Y:S01]  /*5c50*/  MOV R3, 0x0 ;  /* 0x0000000000037802 */ /* 0x000fe20000000f00 */
[----:B------:R-:W-:Y:S02]  /*5c60*/  HFMA2 R12, -RZ, RZ, 0, 5.9604644775390625e-08 ;  /* 0x00000001ff0c7431 */ /* 0x000fe400000001ff */
[----:B------:R-:W-:Y:S02]  /*5c70*/  IMAD.MOV.U32 R8, RZ, RZ, 0x192 ;  /* 0x00000192ff087424 */ /* 0x000fe400078e00ff */
[----:B------:R-:W-:Y:S01]  /*5c80*/  IMAD.MOV.U32 R13, RZ, RZ, RZ ;  /* 0x000000ffff0d7224 */ /* 0x000fe200078e00ff */
[----:B------:R-:W5:Y:S01]  /*5c90*/  LDCU.64 UR6, c[0x4][0x78] ;  /* 0x01000f00ff0677ac */ /* 0x000f620008000a00 */
[----:B-1----:R-:W1:Y:S01]  /*5ca0*/  LDC.64 R2, c[0x4][R3] ;  /* 0x0100000003027b82 */ /* 0x002e620000000a00 */
[----:B------:R-:W2:Y:S01]  /*5cb0*/  LDCU.64 UR4, c[0x4][0x10] ;  /* 0x01000200ff0477ac */ /* 0x000ea20008000a00 */
[----:B----4-:R-:W-:Y:S01]  /*5cc0*/  MOV R5, UR9 ;  /* 0x0000000900057c02 */ /* 0x010fe20008000f00 */
[----:B------:R-:W-:Y:S01]  /*5cd0*/  IMAD.U32 R4, RZ, RZ, UR8 ;  /* 0x00000008ff047e24 */ /* 0x000fe2000f8e00ff */
[----:B-----5:R-:W-:Y:S01]  /*5ce0*/  MOV R7, UR7 ;  /* 0x0000000700077c02 */ /* 0x020fe20008000f00 */
[----:B------:R-:W-:Y:S01]  /*5cf0*/  IMAD.U32 R6, RZ, RZ, UR6 ;  /* 0x00000006ff067e24 */ /* 0x000fe2000f8e00ff */
[----:B--2---:R-:W-:Y:S01]  /*5d00*/  MOV R11, UR5 ;  /* 0x00000005000b7c02 */ /* 0x004fe20008000f00 */
[----:B------:R-:W-:Y:S02]  /*5d10*/  IMAD.U32 R10, RZ, RZ, UR4 ;  /* 0x00000004ff0a7e24 */ /* 0x000fe4000f8e00ff */
[----:B------:R-:W-:Y:S07]  /*5d20*/  LEPC R20, `(.L_x_97) ;  /* 0x000000001014794e */ /* 0x000fee0000000000 */
[----:B-1-3--:R-:W-:Y:S05]  /*5d30*/  CALL.ABS.NOINC R2 ;  /* 0x0000000002007343 */ /* 0x00afea0003c00000 */
.L_x_97:
[----:B------:R-:W-:Y:S01]  /*5d40*/  SHF.L.U32 R50, R56, 0x10, RZ ;  /* 0x0000001038327819 */ /* 0x000fe200000006ff */
[----:B------:R-:W-:Y:S05]  /*5d50*/  WARPSYNC.ALL ;  /* 0x0000000000007948 */ /* 0x000fea0003800000 */
[----:B------:R-:W-:Y:S01]  /*5d60*/  R2UR UR4, R48 ;  /* 0x00000000300472ca */ /* 0x000fe200000e0000 */
[----:B------:R-:W-:Y:S01]  /*5d70*/  BSSY.RECONVERGENT B0, `(.L_x_98) ;  /* 0x0000085000007945 */ /* 0x000fe20003800200 */
[----:B------:R-:W-:Y:S02]  /*5d80*/  LOP3.LUT R51, R56, 0xffff0000, RZ, 0xc0, !PT ;  /* 0xffff000038337812 */ /* 0x000fe400078ec0ff */
[----:B------:R-:W-:Y:S02]  /*5d90*/  SHF.L.U32 R52, R57, 0x10, RZ ;  /* 0x0000001039347819 */ /* 0x000fe400000006ff */
[----:B------:R-:W-:Y:S07]  /*5da0*/  ISETP.NE.AND P0, PT, R100, RZ, PT ;  /* 0x000000ff6400720c */ /* 0x000fee0003f05270 */
[----:B------:R-:W2:Y:S02]  /*5db0*/  LDTM.x32 R4, tmem[UR4] ;  /* 0x00000004000479ee */ /* 0x000ea400082c0000 */
[C---:B--2---:R-:W-:Y:S01]  /*5dc0*/  FMUL R0, R47.reuse, R4 ;  /* 0x000000042f007220 */ /* 0x044fe20000400000 */
[C---:B-1----:R-:W-:Y:S01]  /*5dd0*/  FMUL R2, R47.reuse, R5 ;  /* 0x000000052f027220 */ /* 0x042fe20000400000 */
[C---:B------:R-:W-:Y:S01]  /*5de0*/  FMUL R4, R47.reuse, R8 ;  /* 0x000000082f047220 */ /* 0x040fe20000400000 */
[C---:B------:R-:W-:Y:S01]  /*5df0*/  FMUL R3, R47.reuse, R6 ;  /* 0x000000062f037220 */ /* 0x040fe20000400000 */
[C---:B------:R-:W-:Y:S01]  /*5e00*/  FMUL R5, R47.reuse, R9 ;  /* 0x000000092f057220 */ /* 0x040fe20000400000 */
[C---:B------:R-:W-:Y:S01]  /*5e10*/  FMUL R8, R47.reuse, R12 ;  /* 0x0000000c2f087220 */ /* 0x040fe20000400000 */
[C---:B------:R-:W-:Y:S01]  /*5e20*/  FMUL R6, R47.reuse, R10 ;  /* 0x0000000a2f067220 */ /* 0x040fe20000400000 */
[C---:B------:R-:W-:Y:S01]  /*5e30*/  FMUL R9, R47.reuse, R13 ;  /* 0x0000000d2f097220 */ /* 0x040fe20000400000 */
[----:B------:R-:W-:Y:S01]  /*5e40*/  FMUL R12, R47, R16 ;  /* 0x000000102f0c7220 */ /* 0x000fe20000400000 */
[----:B------:R-:W-:Y:S01]  /*5e50*/  FFMA R0, R49, R50, R0 ;  /* 0x0000003231007223 */ /* 0x000fe20000000000 */
[C---:B------:R-:W-:Y:S01]  /*5e60*/  FMUL R10, R47.reuse, R14 ;  /* 0x0000000e2f0a7220 */ /* 0x040fe20000400000 */
[C---:B------:R-:W-:Y:S01]  /*5e70*/  FMUL R13, R47.reuse, R17 ;  /* 0x000000112f0d7220 */ /* 0x040fe20000400000 */
[----:B------:R-:W-:Y:S01]  /*5e80*/  FMUL R16, R47, R20 ;  /* 0x000000142f107220 */ /* 0x000fe20000400000 */
[----:B------:R-:W-:Y:S01]  /*5e90*/  FFMA R2, R49, R51, R2 ;  /* 0x0000003331027223 */ /* 0x000fe20000000002 */
[C---:B------:R-:W-:Y:S01]  /*5ea0*/  FMUL R14, R47.reuse, R18 ;  /* 0x000000122f0e7220 */ /* 0x040fe20000400000 */
[C---:B------:R-:W-:Y:S01]  /*5eb0*/  FMUL R17, R47.reuse, R21 ;  /* 0x000000152f117220 */ /* 0x040fe20000400000 */
[C---:B------:R-:W-:Y:S01]  /*5ec0*/  FMUL R20, R47.reuse, R24 ;  /* 0x000000182f147220 */ /* 0x040fe20000400000 */
[C---:B------:R-:W-:Y:S01]  /*5ed0*/  FMUL R18, R47.reuse, R22 ;  /* 0x000000162f127220 */ /* 0x040fe20000400000 */
[C---:B------:R-:W-:Y:S01]  /*5ee0*/  FMUL R21, R47.reuse, R25 ;  /* 0x000000192f157220 */ /* 0x040fe20000400000 */
[C---:B------:R-:W-:Y:S01]  /*5ef0*/  FMUL R24, R47.reuse, R28 ;  /* 0x0000001c2f187220 */ /* 0x040fe20000400000 */
[C---:B------:R-:W-:Y:S01]  /*5f00*/  FMUL R22, R47.reuse, R26 ;  /* 0x0000001a2f167220 */ /* 0x040fe20000400000 */
[C---:B------:R-:W-:Y:S01]  /*5f10*/  FMUL R25, R47.reuse, R29 ;  /* 0x0000001d2f197220 */ /* 0x040fe20000400000 */
[----:B------:R-:W-:Y:S01]  /*5f20*/  FMUL R28, R47, R32 ;  /* 0x000000202f1c7220 */ /* 0x000fe20000400000 */
[----:B------:R-:W-:Y:S01]  /*5f30*/  LOP3.LUT R32, R57, 0xffff0000, RZ, 0xc0, !PT ;  /* 0xffff000039207812 */ /* 0x000fe200078ec0ff */
[C---:B------:R-:W-:Y:S01]  /*5f40*/  FMUL R26, R47.reuse, R30 ;  /* 0x0000001e2f1a7220 */ /* 0x040fe20000400000 */
[----:B------:R-:W-:Y:S01]  /*5f50*/  FMUL R29, R47, R33 ;  /* 0x000000212f1d7220 */ /* 0x000fe20000400000 */
[----:B------:R-:W-:Y:S01]  /*5f60*/  SHF.L.U32 R33, R58, 0x10, RZ ;  /* 0x000000103a217819 */ /* 0x000fe200000006ff */
[----:B------:R-:W-:Y:S01]  /*5f70*/  FFMA R3, R49, R52, R3 ;  /* 0x0000003431037223 */ /* 0x000fe20000000003 */
[----:B------:R-:W-:Y:S01]  /*5f80*/  F2FP.BF16.F32.PACK_AB R52, R2, R0 ;  /* 0x000000000234723e */ /* 0x000fe200000010ff */
[----:B------:R-:W-:Y:S01]  /*5f90*/  FMUL R7, R47, R7 ;  /* 0x000000072f077220 */ /* 0x000fe20000400000 */
[----:B------:R-:W-:Y:S01]  /*5fa0*/  SHF.L.U32 R0, R59, 0x10, RZ ;  /* 0x000000103b007819 */ /* 0x000fe200000006ff */
[----:B------:R-:W-:Y:S01]  /*5fb0*/  FMUL R30, R47, R34 ;  /* 0x000000222f1e7220 */ /* 0x000fe20000400000 */
[----:B------:R-:W-:Y:S01]  /*5fc0*/  LOP3.LUT R34, R58, 0xffff0000, RZ, 0xc0, !PT ;  /* 0xffff00003a227812 */ /* 0x000fe200078ec0ff */
[----:B------:R-:W-:Y:S01]  /*5fd0*/  FFMA R7, R49, R32, R7 ;  /* 0x0000002031077223 */ /* 0x000fe20000000007 */
[----:B------:R-:W-:Y:S01]  /*5fe0*/  LOP3.LUT R2, R59, 0xffff0000, RZ, 0xc0, !PT ;  /* 0xffff00003b027812 */ /* 0x000fe200078ec0ff */
[----:B------:R-:W-:Y:S01]  /*5ff0*/  FFMA R4, R49, R33, R4 ;  /* 0x0000002131047223 */ /* 0x000fe20000000004 */
[----:B------:R-:W-:Y:S01]  /*6000*/  FMUL R11, R47, R11 ;  /* 0x0000000b2f0b7220 */ /* 0x000fe20000400000 */
[----:B------:R-:W-:Y:S01]  /*6010*/  FFMA R5, R49, R34, R5 ;  /* 0x0000002231057223 */ /* 0x000fe20000000005 */
[----:B------:R-:W-:Y:S01]  /*6020*/  F2FP.BF16.F32.PACK_AB R53, R7, R3 ;  /* 0x000000030735723e */ /* 0x000fe200000010ff */
[C---:B------:R-:W-:Y:S01]  /*6030*/  FFMA R6, R49.reuse, R0, R6 ;  /* 0x0000000031067223 */ /* 0x040fe20000000006 */
[C---:B------:R-:W-:Y:S01]  /*6040*/  SHF.L.U32 R0, R60.reuse, 0x10, RZ ;  /* 0x000000103c007819 */ /* 0x040fe200000006ff */
[----:B------:R-:W-:Y:S01]  /*6050*/  FFMA R11, R49, R2, R11 ;  /* 0x00000002310b7223 */ /* 0x000fe2000000000b */
[----:B------:R-:W-:Y:S01]  /*6060*/  LOP3.LUT R2, R60, 0xffff0000, RZ, 0xc0, !PT ;  /* 0xffff00003c027812 */ /* 0x000fe200078ec0ff */
[----:B------:R-:W-:Y:S01]  /*6070*/  FMUL R15, R47, R15 ;  /* 0x0000000f2f0f7220 */ /* 0x000fe20000400000 */
[----:B------:R-:W-:Y:S01]  /*6080*/  SHF.L.U32 R3, R61, 0x10, RZ ;  /* 0x000000103d037819 */ /* 0x000fe200000006ff */
[----:B------:R-:W-:Y:S01]  /*6090*/  FFMA R8, R49, R0, R8 ;  /* 0x0000000031087223 */ /* 0x000fe20000000008 */
[----:B------:R-:W-:Y:S01]  /*60a0*/  LOP3.LUT R0, R61, 0xffff0000, RZ, 0xc0, !PT ;  /* 0xffff00003d007812 */ /* 0x000fe200078ec0ff */
[C---:B------:R-:W-:Y:S01]  /*60b0*/  FFMA R9, R49.reuse, R2, R9 ;  /* 0x0000000231097223 */ /* 0x040fe20000000009 */
[C---:B------:R-:W-:Y:S01]  /*60c0*/  SHF.L.U32 R2, R62.reuse, 0x10, RZ ;  /* 0x000000103e027819 */ /* 0x040fe200000006ff */
[----:B------:R-:W-:Y:S01]  /*60d0*/  FFMA R10, R49, R3, R10 ;  /* 0x00000003310a7223 */ /* 0x000fe2000000000a */
[----:B------:R-:W-:Y:S01]  /*60e0*/  SHF.L.U32 R3, R63, 0x10, RZ ;  /* 0x000000103f037819 */ /* 0x000fe200000006ff */
[C---:B------:R-:W-:Y:S01]  /*60f0*/  FFMA R15, R49.reuse, R0, R15 ;  /* 0x00000000310f7223 */ /* 0x040fe2000000000f */
[----:B------:R-:W-:Y:S01]  /*6100*/  LOP3.LUT R0, R62, 0xffff0000, RZ, 0xc0, !PT ;  /* 0xffff00003e007812 */ /* 0x000fe200078ec0ff */
[----:B------:R-:W-:Y:S01]  /*6110*/  FFMA R12, R49, R2, R12 ;  /* 0x00000002310c7223 */ /* 0x000fe2000000000c */
[C---:B------:R-:W-:Y:S01]  /*6120*/  SHF.L.U32 R2, R68.reuse, 0x10, RZ ;  /* 0x0000001044027819 */ /* 0x040fe200000006ff */
[----:B------:R-:W-:Y:S01]  /*6130*/  FMUL R19, R47, R19 ;  /* 0x000000132f137220 */ /* 0x000fe20000400000 */
[----:B------:R-:W-:Y:S01]  /*6140*/  F2FP.BF16.F32.PACK_AB R54, R5, R4 ;  /* 0x000000040536723e */ /* 0x000fe200000010ff */
[----:B------:R-:W-:Y:S01]  /*6150*/  FFMA R13, R49, R0, R13 ;  /* 0x00000000310d7223 */ /* 0x000fe2000000000d */
[----:B------:R-:W-:Y:S01]  /*6160*/  LOP3.LUT R0, R63, 0xffff0000, RZ, 0xc0, !PT ;  /* 0xffff00003f007812 */ /* 0x000fe200078ec0ff */
[----:B------:R-:W-:Y:S01]  /*6170*/  FFMA R14, R49, R3, R14 ;  /* 0x00000003310e7223 */ /* 0x000fe2000000000e */
[----:B------:R-:W-:Y:S01]  /*6180*/  LOP3.LUT R3, R68, 0xffff0000, RZ, 0xc0, !PT ;  /* 0xffff000044037812 */ /* 0x000fe200078ec0ff */
[----:B------:R-:W-:Y:S01]  /*6190*/  FMUL R23, R47, R23 ;  /* 0x000000172f177220 */ /* 0x000fe20000400000 */
[----:B------:R-:W-:Y:S01]  /*61a0*/  F2FP.BF16.F32.PACK_AB R55, R11, R6 ;  /* 0x000000060b37723e */ /* 0x000fe200000010ff */
[----:B------:R-:W-:Y:S01]  /*61b0*/  FFMA R19, R49, R0, R19 ;  /* 0x0000000031137223 */ /* 0x000fe20000000013 */
[----:B------:R-:W-:Y:S01]  /*61c0*/  SHF.L.U32 R0, R69, 0x10, RZ ;  /* 0x0000001045007819 */ /* 0x000fe200000006ff */
[----:B------:R-:W-:Y:S01]  /*61d0*/  FFMA R16, R49, R2, R16 ;  /* 0x0000000231107223 */ /* 0x000fe20000000010 */
[----:B------:R-:W-:Y:S01]  /*61e0*/  LOP3.LUT R2, R69, 0xffff0000, RZ, 0xc0, !PT ;  /* 0xffff000045027812 */ /* 0x000fe200078ec0ff */
[----:B------:R-:W-:Y:S01]  /*61f0*/  FFMA R17, R49, R3, R17 ;  /* 0x0000000331117223 */ /* 0x000fe20000000011 */
[----:B------:R-:W-:Y:S01]  /*6200*/  SHF.L.U32 R3, R71, 0x10, RZ ;  /* 0x0000001047037819 */ /* 0x000fe200000006ff */
[----:B------:R-:W-:Y:S01]  /*6210*/  FFMA R18, R49, R0, R18 ;  /* 0x0000000031127223 */ /* 0x000fe20000000012 */
[C---:B------:R-:W-:Y:S01]  /*6220*/  SHF.L.U32 R0, R70.reuse, 0x10, RZ ;  /* 0x0000001046007819 */ /* 0x040fe200000006ff */
[----:B------:R1:W-:Y:S01]  /*6230*/  STS.128 [R67], R52 ;  /* 0x0000003443007388 */ /* 0x0003e20000000c00 */
[----:B------:R-:W-:Y:S01]  /*6240*/  F2FP.BF16.F32.PACK_AB R8, R9, R8 ;  /* 0x000000080908723e */ /* 0x000fe200000010ff */
[C---:B------:R-:W-:Y:S01]  /*6250*/  FFMA R23, R49.reuse, R2, R23 ;  /* 0x0000000231177223 */ /* 0x040fe20000000017 */
[----:B------:R-:W-:Y:S01]  /*6260*/  LOP3.LUT R2, R70, 0xffff0000, RZ, 0xc0, !PT ;  /* 0xffff000046027812 */ /* 0x000fe200078ec0ff */
[----:B------:R-:W-:Y:S01]  /*6270*/  FFMA R20, R49, R0, R20 ;  /* 0x0000000031147223 */ /* 0x000fe20000000014 */
[----:B------:R-:W-:Y:S01]  /*6280*/  LOP3.LUT R0, R71, 0xffff0000, RZ, 0xc0, !PT ;  /* 0xffff000047007812 */ /* 0x000fe200078ec0ff */
[----:B------:R-:W-:Y:S01]  /*6290*/  FMUL R27, R47, R27 ;  /* 0x0000001b2f1b7220 */ /* 0x000fe20000400000 */
[----:B------:R-:W-:Y:S01]  /*62a0*/  F2FP.BF16.F32.PACK_AB R9, R15, R10 ;  /* 0x0000000a0f09723e */ /* 0x000fe200000010ff */
[C---:B------:R-:W-:Y:S01]  /*62b0*/  FFMA R21, R49.reuse, R2, R21 ;  /* 0x0000000231157223 */ /* 0x040fe20000000015 */
[C---:B------:R-:W-:Y:S01]  /*62c0*/  FFMA R22, R49.reuse, R3, R22 ;  /* 0x0000000331167223 */ /* 0x040fe20000000016 */
[----:B------:R-:W-:Y:S01]  /*62d0*/  FFMA R27, R49, R0, R27 ;  /* 0x00000000311b7223 */ /* 0x000fe2000000001b */
[C---:B------:R-:W-:Y:S01]  /*62e0*/  SHF.L.U32 R2, R76.reuse, 0x10, RZ ;  /* 0x000000104c027819 */ /* 0x040fe200000006ff */
[C---:B------:R-:W-:Y:S01]  /*62f0*/  FMUL R31, R47.reuse, R31 ;  /* 0x0000001f2f1f7220 */ /* 0x040fe20000400000 */
[----:B------:R-:W-:Y:S01]  /*6300*/  LOP3.LUT R0, R76, 0xffff0000, RZ, 0xc0, !PT ;  /* 0xffff00004c007812 */ /* 0x000fe200078ec0ff */
[----:B------:R-:W-:Y:S01]  /*6310*/  FMUL R35, R47, R35 ;  /* 0x000000232f237220 */ /* 0x000fe20000400000 */
[----:B------:R-:W-:Y:S01]  /*6320*/  SHF.L.U32 R3, R77, 0x10, RZ ;  /* 0x000000104d037819 */ /* 0x000fe200000006ff */
[----:B------:R-:W-:Y:S01]  /*6330*/  FFMA R24, R49, R2, R24 ;  /* 0x0000000231187223 */ /* 0x000fe20000000018 */
[----:B------:R-:W-:Y:S01]  /*6340*/  F2FP.BF16.F32.PACK_AB R10, R13, R12 ;  /* 0x0000000c0d0a723e */ /* 0x000fe200000010ff */
[----:B------:R-:W-:Y:S01]  /*6350*/  FFMA R25, R49, R0, R25 ;  /* 0x0000000031197223 */ /* 0x000fe20000000019 */
[----:B------:R-:W-:Y:S01]  /*6360*/  F2FP.BF16.F32.PACK_AB R11, R19, R14 ;  /* 0x0000000e130b723e */ /* 0x000fe200000010ff */
[----:B------:R-:W-:Y:S01]  /*6370*/  FFMA R26, R49, R3, R26 ;  /* 0x00000003311a7223 */ /* 0x000fe2000000001a */
[----:B------:R-:W-:Y:S02]  /*6380*/  LOP3.LUT R0, R77, 0xffff0000, RZ, 0xc0, !PT ;  /* 0xffff00004d007812 */ /* 0x000fe400078ec0ff */
[C---:B------:R-:W-:Y:S01]  /*6390*/  SHF.L.U32 R2, R78.reuse, 0x10, RZ ;  /* 0x000000104e027819 */ /* 0x040fe200000006ff */
[----:B------:R1:W-:Y:S01]  /*63a0*/  STS.128 [R66+0x10], R8 ;  /* 0x0000100842007388 */ /* 0x0003e20000000c00 */
[----:B------:R-:W-:Y:S01]  /*63b0*/  LOP3.LUT R3, R78, 0xffff0000, RZ, 0xc0, !PT ;  /* 0xffff00004e037812 */ /* 0x000fe200078ec0ff */
[----:B------:R-:W-:Y:S01]  /*63c0*/  FFMA R31, R49, R0, R31 ;  /* 0x00000000311f7223 */ /* 0x000fe2000000001f */
[----:B------:R-:W-:Y:S01]  /*63d0*/  SHF.L.U32 R4, R79, 0x10, RZ ;  /* 0x000000104f047819 */ /* 0x000fe200000006ff */
[----:B------:R-:W-:Y:S01]  /*63e0*/  FFMA R28, R49, R2, R28 ;  /* 0x00000002311c7223 */ /* 0x000fe2000000001c */
[----:B------:R-:W-:Y:S01]  /*63f0*/  F2FP.BF16.F32.PACK_AB R16, R17, R16 ;  /* 0x000000101110723e */ /* 0x000fe200000010ff */
[----:B------:R-:W-:Y:S01]  /*6400*/  FFMA R29, R49, R3, R29 ;  /* 0x00000003311d7223 */ /* 0x000fe2000000001d */
[----:B------:R-:W-:Y:S01]  /*6410*/  LOP3.LUT R5, R79, 0xffff0000, RZ, 0xc0, !PT ;  /* 0xffff00004f057812 */ /* 0x000fe200078ec0ff */
[----:B------:R-:W-:Y:S01]  /*6420*/  FFMA R30, R49, R4, R30 ;  /* 0x00000004311e7223 */ /* 0x000fe2000000001e */
[----:B------:R-:W-:Y:S02]  /*6430*/  F2FP.BF16.F32.PACK_AB R17, R23, R18 ;  /* 0x000000121711723e */ /* 0x000fe400000010ff */
[----:B------:R-:W-:Y:S01]  /*6440*/  F2FP.BF16.F32.PACK_AB R18, R21, R20 ;  /* 0x000000141512723e */ /* 0x000fe200000010ff */
[----:B------:R-:W-:Y:S01]  /*6450*/  FFMA R35, R49, R5, R35 ;  /* 0x0000000531237223 */ /* 0x000fe20000000023 */
[----:B------:R-:W-:Y:S02]  /*6460*/  F2FP.BF16.F32.PACK_AB R19, R27, R22 ;  /* 0x000000161b13723e */ /* 0x000fe400000010ff */
[----:B------:R-:W-:Y:S02]  /*6470*/  F2FP.BF16.F32.PACK_AB R24, R25, R24 ;  /* 0x000000181918723e */ /* 0x000fe400000010ff */
[----:B------:R-:W-:Y:S01]  /*6480*/  F2FP.BF16.F32.PACK_AB R25, R31, R26 ;  /* 0x0000001a1f19723e */ /* 0x000fe200000010ff */
[----:B------:R1:W-:Y:S01]  /*6490*/  STS.128 [R65+0x20], R16 ;  /* 0x0000201041007388 */ /* 0x0003e20000000c00 */
[----:B------:R-:W-:Y:S02]  /*64a0*/  F2FP.BF16.F32.PACK_AB R26, R29, R28 ;  /* 0x0000001c1d1a723e */ /* 0x000fe400000010ff */
[----:B------:R-:W-:Y:S05]  /*64b0*/  F2FP.BF16.F32.PACK_AB R27, R35, R30 ;  /* 0x0000001e231b723e */ /* 0x000fea00000010ff */
[----:B------:R1:W-:Y:S01]  /*64c0*/  STS.128 [R64+0x10], R24 ;  /* 0x0000101840007388 */ /* 0x0003e20000000c00 */
[----:B------:R-:W-:Y:S01]  /*64d0*/  @!PT LDS RZ, [RZ] ;  /* 0x00000000fffff984 */ /* 0x000fe20000000800 */
[----:B------:R-:W-:Y:S01]  /*64e0*/  @!PT LDS RZ, [RZ] ;  /* 0x00000000fffff984 */ /* 0x000fe20000000800 */
[----:B------:R-:W-:Y:S01]  /*64f0*/  @!PT LDS RZ, [RZ] ;  /* 0x00000000fffff984 */ /* 0x000fe20000000800 */
[----:B------:R-:W-:Y:S01]  /*6500*/  @!PT LDS RZ, [RZ] ;  /* 0x00000000fffff984 */ /* 0x000fe20000000800 */
[----:B------:R2:W-:Y:S07]  /*6510*/  MEMBAR.ALL.CTA ;  /* 0x0000000000007992 */ /* 0x0005ee0000008000 */
[----:B--2---:R-:W2:Y:S02]  /*6520*/  FENCE.VIEW.ASYNC.S ;  /* 0x00000000000073c6 */ /* 0x004ea40000000000 */
[----:B--2---:R-:W-:Y:S06]  /*6530*/  BAR.SYNC.DEFER_BLOCKING 0x1, 0x80 ;  /* 0x0042000000007b1d */ /* 0x004fec0000010000 */
[----:B------:R-:W-:Y:S05]  /*6540*/  @P0 BRA `(.L_x_99) ;  /* 0x00000000001c0947 */ /* 0x000fea0003800000 */
[----:B------:R-:W-:Y:S01]  /*6550*/  R2UR UR4, R72 ;  /* 0x00000000480472ca */ /* 0x000fe200000e0000 */
[----:B------:R-:W-:Y:S01]  /*6560*/  UIADD3 UR6, UP0, UPT, UR54, 0x680, URZ ;  /* 0x0000068036067890 */ /* 0x000fe2000ff1e0ff */
[----:B------:R-:W-:Y:S03]  /*6570*/  UMOV UR43, UR36 ;  /* 0x00000024002b7c82 */ /* 0x000fe60008000000 */
[----:B------:R-:W-:Y:S08]  /*6580*/  UIADD3.X UR7, UPT, UPT, URZ, UR55, URZ, UP0, !UPT ;  /* 0x00000037ff077290 */ /* 0x000ff000087fe4ff */
[----:B------:R-:W-:Y:S09]  /*6590*/  UIADD3 UR40, UPT, UPT, UR48, 0x200, UR4 ;  /* 0x0000020030287890 */ /* 0x000ff2000fffe004 */
[----:B------:R2:W-:Y:S02]  /*65a0*/  UTMASTG.3D [UR40], [UR6] ;  /* 0x00000028060073b5 */ /* 0x0005e40008010000 */
[----:B--2---:R0:W-:Y:S02]  /*65b0*/  UTMACMDFLUSH ;  /* 0x00000000000079b7 */ /* 0x0041e40000000000 */
.L_x_99:
[----:B------:R-:W-:Y:S05]  /*65c0*/  BSYNC.RECONVERGENT B0 ;  /* 0x0000000000007941 */ /* 0x000fea0003800200 */
.L_x_98:
[----:B------:R-:W-:Y:S01]  /*65d0*/  UIADD3 UR40, UPT, UPT, UR56, 0x1, URZ ;  /* 0x0000000138287890 */ /* 0x000fe2000fffe0ff */
[----:B------:R-:W-:Y:S03]  /*65e0*/  BSSY.RECONVERGENT B0, `(.L_x_100) ;  /* 0x0000005000007945 */ /* 0x000fe60003800200 */
[----:B------:R-:W-:Y:S04]  /*65f0*/  UISETP.NE.AND UP0, UPT, UR40, 0x3, UPT ;  /* 0x000000032800788c */ /* 0x000fe8000bf05270 */
[----:B------:R-:W-:Y:S01]  /*6600*/  USEL UR43, UR40, URZ, UP0 ;  /* 0x000000ff282b7287 */ /* 0x000fe20008000000 */
[----:B------:R-:W-:Y:S11]  /*6610*/  @P0 BRA `(.L_x_101) ;  /* 0x0000000000040947 */ /* 0x000ff60003800000 */
[----:B------:R-:W-:Y:S04]  /*6620*/  DEPBAR.LE SB0, 0x1 ;  /* 0x000080400000791a */ /* 0x000fe80000000000 */
.L_x_101:
[----:B------:R-:W-:Y:S05]  /*6630*/  BSYNC.RECONVERGENT B0 ;  /* 0x0000000000007941 */ /* 0x000fea0003800200 */
.L_x_100:
[----:B------:R-:W-:Y:S01]  /*6640*/  BAR.SYNC.DEFER_BLOCKING 0x1, 0x80 ;  /* 0x0042000000007b1d */ /* 0x000fe20000010000 */
[----:B------:R-:W-:Y:S01]  /*6650*/  ISETP.NE.AND P1, PT, R104, RZ, PT ;  /* 0x000000ff6800720c */ /* 0x000fe20003f25270 */
[----:B------:R-:W-:Y:S01]  /*6660*/  UISETP.NE.AND UP0, UPT, UR50, URZ, UPT ;  /* 0x000000ff3200728c */ /* 0x000fe2000bf05270 */
[----:B------:R-:W-:Y:S11]  /*6670*/  LEA R2, R74, UR48, 0x3 ;  /* 0x000000304a027c11 */ /* 0x000ff6000f8e18ff */
[----:B------:R-:W-:Y:S01]  /*6680*/  @P1 SHF.L.U32 R3, R107, 0x1f, RZ ;  /* 0x0000001f6b031819 */ /* 0x000fe200000006ff */
[----:B------:R-:W-:Y:S06]  /*6690*/  BRA.U !UP0, `(.L_x_102) ;  /* 0x0000000108247547 */ /* 0x000fec000b800000 */
[----:B------:R-:W-:Y:S01]  /*66a0*/  IMAD.U32 R4, RZ, RZ, UR49 ;  /* 0x00000031ff047e24 */ /* 0x000fe2000f8e00ff */
[----:B------:R-:W-:Y:S01]  /*66b0*/  MOV R0, UR37 ;  /* 0x0000002500007c02 */ /* 0x000fe20008000f00 */
[----:B------:R-:W-:Y:S03]  /*66c0*/  UIADD3 UR49, UPT, UPT, UR49, 0x1, URZ ;  /* 0x0000000131317890 */ /* 0x000fe6000fffe0ff */
[----:B------:R-:W-:Y:S01]  /*66d0*/  @P1 LEA R4, R4, UR48, 0x3 ;  /* 0x0000003004041c11 */ /* 0x000fe2000f8e18ff */
[----:B------:R-:W-:Y:S04]  /*66e0*/  UISETP.NE.AND UP0, UPT, UR49, 0x3, UPT ;  /* 0x000000033100788c */ /* 0x000fe8000bf05270 */
[----:B------:R-:W-:Y:S01]  /*66f0*/  @P1 VIADD R4, R4, 0x98 ;  /* 0x0000009804041836 */ /* 0x000fe20000000000 */
[----:B------:R-:W-:Y:S04]  /*6700*/  USEL UR49, UR49, URZ, UP0 ;  /* 0x000000ff31317287 */ /* 0x000fe80008000000 */
[----:B------:R-:W-:Y:S04]  /*6710*/  @P1 PRMT R0, R0, 0x654, R4 ;  /* 0x0000065400001816 */ /* 0x000fe80000000004 */
[----:B------:R2:W-:Y:S04]  /*6720*/  @P1 SYNCS.ARRIVE.TRANS64.RED.A1T0 RZ, [R0+URZ], RZ ;  /* 0x000000ff00ff19a7 */ /* 0x0005e800081004ff */
.L_x_102:
[----:B------:R-:W4:Y:S01]  /*6730*/  @P1 SYNCS.PHASECHK.TRANS64.TRYWAIT P0, [R2+URZ+0x80], R3 ;  /* 0x00008003020015a7 */ /* 0x000f2200080011ff */
[----:B------:R-:W-:Y:S01]  /*6740*/  BSSY B1, `(.L_x_103) ;  /* 0x0000015000017945 */ /* 0x000fe20003800000 */
[----:B----4-:R-:W-:Y:S03]  /*6750*/  @P1 SEL R75, RZ, 0x1, !P0 ;  /* 0x00000001ff4b1807 */ /* 0x010fe60004000000 */
[----:B------:R-:W-:Y:S05]  /*6760*/  @!P1 BRA `(.L_x_104) ;  /* 0x0000000000489947 */ /* 0x000fea0003800000 */
[----:B------:R-:W-:Y:S01]  /*6770*/  ISETP.NE.AND P1, PT, R108, RZ, PT ;  /* 0x000000ff6c00720c */ /* 0x000fe20003f25270 */
[----:B------:R-:W-:Y:S01]  /*6780*/  BSSY B0, `(.L_x_105) ;  /* 0x000000a000007945 */ /* 0x000fe20003800000 */
[----:B------:R-:W-:Y:S11]  /*6790*/  ISETP.NE.AND P0, PT, R75, RZ, PT ;  /* 0x000000ff4b00720c */ /* 0x000ff60003f05270 */
[----:B------:R-:W-:Y:S04]  /*67a0*/  @P1 IMAD R74, R74, 0x2000, R99 ;  /* 0x000020004a4a1824 */ /* 0x000fe800078e0263 */
[----:B------:R-:W-:Y:S01]  /*67b0*/  @P1 IMAD.IADD R4, R106, 0x1, R74 ;  /* 0x000000016a041824 */ /* 0x000fe200078e024a */
[----:B------:R-:W-:Y:S03]  /*67c0*/  @P1 IADD3 R3, PT, PT, R105, R74, RZ ;  /* 0x0000004a69031210 */ /* 0x000fe60007ffe0ff */
[----:B--2---:R-:W-:Y:S01]  /*67d0*/  @P1 IMAD.IADD R0, R98, 0x1, R4 ;  /* 0x0000000162001824 */ /* 0x004fe200078e0204 */
[----:B------:R-:W-:Y:S06]  /*67e0*/  @P0 BRA `(.L_x_106) ;  /* 0x00000000000c0947 */ /* 0x000fec0003800000 */
[----:B------:R-:W-:Y:S04]  /*67f0*/  SHF.L.U32 R107, R107, 0x1f, RZ ;  /* 0x0000001f6b6b7819 */ /* 0x000fe800000006ff */
[----:B------:R-:W2:Y:S02]  /*6800*/  SYNCS.PHASECHK.TRANS64.TRYWAIT P0, [R2+URZ+0x80], R107 ;  /* 0x0000806b020075a7 */ /* 0x000ea400080011ff */
[----:B--2---:R-:W-:Y:S05]  /*6810*/  @!P0 BRA `(.L_x_107) ;  /* 0x0000001800888947 */ /* 0x004fea0003800000 */
.L_x_106:
[----:B------:R-:W-:Y:S05]  /*6820*/  BSYNC B0 ;  /* 0x0000000000007941 */ /* 0x000fea0003800000 */
.L_x_105:
[----:B------:R-:W-:Y:S11]  /*6830*/  ISETP.NE.AND P0, PT, R108, RZ, PT ;  /* 0x000000ff6c00720c */ /* 0x000ff60003f05270 */
[----:B------:R-:W-:Y:S02]  /*6840*/  @!UPT UIADD3 URZ, UPT, UPT, URZ, URZ, URZ ;  /* 0x000000fffffff290 */ /* 0x000fe4000fffe0ff */
[----:B------:R4:W1:Y:S04]  /*6850*/  @P0 LDS.128 R56, [R74] ;  /* 0x000000004a380984 */ /* 0x0008680000000c00 */
[----:B------:R4:W1:Y:S04]  /*6860*/  @P0 LDS.128 R68, [R3+0x20] ;  /* 0x0000200003440984 */ /* 0x0008680000000c00 */
[----:B------:R4:W1:Y:S04]  /*6870*/  @P0 LDS.128 R60, [R4+0x10] ;  /* 0x00001000043c0984 */ /* 0x0008680000000c00 */
[----:B------:R4:W1:Y:S02]  /*6880*/  @P0 LDS.128 R76, [R0+0x10] ;  /* 0x00001000004c0984 */ /* 0x0008640000000c00 */
.L_x_104:
[----:B------:R-:W-:Y:S05]  /*6890*/  BSYNC B1 ;  /* 0x0000000000017941 */ /* 0x000fea0003800000 */
.L_x_103:
[----:B--2-4-:R-:W-:Y:S05]  /*68a0*/  VIADD R0, R48, 0x20 ;  /* 0x0000002030007836 */ /* 0x014fea0000000000 */
[----:B------:R-:W-:Y:S04]  /*68b0*/  SHF.R.U32.HI R0, RZ, 0x15, R0 ;  /* 0x00000015ff007819 */ /* 0x000fe80000011600 */
[----:B------:R-:W-:Y:S11]  /*68c0*/  LOP3.LUT P0, RZ, R0, 0x3, R92, 0x48, !PT ;  /* 0x0000000300ff7812 */ /* 0x000ff6000780485c */
[----:B------:R-:W-:Y:S02]  /*68d0*/  @!UPT UIADD3 URZ, UPT, UPT, URZ, URZ, URZ ;  /* 0x000000fffffff290 */ /* 0x000fe4000fffe0ff */
[----:B------:R-:W-:Y:S05]  /*68e0*/  @!P0 BRA `(.L_x_108) ;  /* 0x0000000000408947 */ /* 0x000fea0003800000 */
[----:B------:R-:W2:Y:S01]  /*68f0*/  LDCU.64 UR8, c[0x4][0x70] ;  /* 0x01000e00ff0877ac */ /* 0x000ea20008000a00 */
[----:B------:R-:W-:Y:S01]  /*6900*/  MOV R3, 0x0 ;  /* 0x0000000000037802 */ /* 0x000fe20000000f00 */
[----:B------:R-:W-:Y:S02]  /*6910*/  HFMA2 R12, -RZ, RZ, 0, 5.9604644775390625e-08 ;  /* 0x00000001ff0c7431 */ /* 0x000fe400000001ff */
[----:B-1----:R-:W-:Y:S02]  /*6920*/  IMAD.MOV.U32 R8, RZ, RZ, 0x192 ;  /* 0x00000192ff087424 */ /* 0x002fe400078e00ff */
[----:B------:R-:W-:Y:S01]  /*6930*/  IMAD.MOV.U32 R13, RZ, RZ, RZ ;  /* 0x000000ffff0d7224 */ /* 0x000fe200078e00ff */
[----:B------:R-:W1:Y:S01]  /*6940*/  LDCU.64 UR6, c[0x4][0x78] ;  /* 0x01000f00ff0677ac */ /* 0x000e620008000a00 */
[----:B------:R-:W4:Y:S01]  /*6950*/  LDC.64 R2, c[0x4][R3] ;  /* 0x0100000003027b82 */ /* 0x000f220000000a00 */
[----:B------:R-:W5:Y:S01]  /*6960*/  LDCU.64 UR4, c[0x4][0x10] ;  /* 0x01000200ff0477ac */ /* 0x000f620008000a00 */
[----:B--2---:R-:W-:Y:S01]  /*6970*/  MOV R5, UR9 ;  /* 0x0000000900057c02 */ /* 0x004fe20008000f00 */
[----:B------:R-:W-:Y:S01]  /*6980*/  IMAD.U32 R4, RZ, RZ, UR8 ;  /* 0x00000008ff047e24 */ /* 0x000fe2000f8e00ff */
[----:B-1----:R-:W-:Y:S01]  /*6990*/  MOV R7, UR7 ;  /* 0x0000000700077c02 */ /* 0x002fe20008000f00 */
[----:B------:R-:W-:Y:S01]  /*69a0*/  IMAD.U32 R6, RZ, RZ, UR6 ;  /* 0x00000006ff067e24 */ /* 0x000fe2000f8e00ff */
[----:B-----5:R-:W-:Y:S01]  /*69b0*/  MOV R11, UR5 ;  /* 0x00000005000b7c02 */ /* 0x020fe20008000f00 */
[----:B------:R-:W-:Y:S02]  /*69c0*/  IMAD.U32 R10, RZ, RZ, UR4 ;  /* 0x00000004ff0a7e24 */ /* 0x000fe4000f8e00ff */
[----:B------:R-:W-:Y:S07]  /*69d0*/  LEPC R20, `(.L_x_108) ;  /* 0x000000001014794e */ /* 0x000fee0000000000 */
[----:B---34-:R-:W-:Y:S05]  /*69e0*/  CALL.ABS.NOINC R2 ;  /* 0x0000000002007343 */ /* 0x018fea0003c00000 */
.L_x_108:
[----:B------:R-:W-:Y:S01]  /*69f0*/  ISETP.NE.AND P0, PT, R100, RZ, PT ;  /* 0x000000ff6400720c */ /* 0x000fe20003f05270 */
[----:B------:R-:W-:Y:S05]  /*6a00*/  WARPSYNC.ALL ;  /* 0x0000000000007948 */ /* 0x000fea0003800000 */
[----:B------:R-:W-:Y:S01]  /*6a10*/  R2UR UR4, R48 ;  /* 0x00000000300472ca */ /* 0x000fe200000e0000 */
[----:B------:R-:W-:Y:S01]  /*6a20*/  USHF.L.U32 UR8, UR43, 0xd, URZ ;  /* 0x0000000d2b087899 */ /* 0x000fe200080006ff */
[----:B------:R-:W-:Y:S01]  /*6a30*/  R2UR UR5, R73 ;  /* 0x00000000490572ca */ /* 0x000fe200000e0000 */
[----:B------:R-:W-:Y:S01]  /*6a40*/  BSSY.RECONVERGENT B0, `(.L_x_109) ;  /* 0x000008e000007945 */ /* 0x000fe20003800200 */
[C---:B-1----:R-:W-:Y:S02]  /*6a50*/  SHF.L.U32 R0, R56.reuse, 0x10, RZ ;  /* 0x0000001038007819 */ /* 0x042fe400000006ff */
[----:B------:R-:W-:Y:S02]  /*6a60*/  LOP3.LUT R2, R56, 0xffff0000, RZ, 0xc0, !PT ;  /* 0xffff000038027812 */ /* 0x000fe400078ec0ff */
[C---:B------:R-:W-:Y:S02]  /*6a70*/  SHF.L.U32 R3, R57.reuse, 0x10, RZ ;  /* 0x0000001039037819 */ /* 0x040fe400000006ff */
[----:B------:R-:W-:Y:S02]  /*6a80*/  LOP3.LUT R48, R57, 0xffff0000, RZ, 0xc0, !PT ;  /* 0xffff000039307812 */ /* 0x000fe400078ec0ff */
[C---:B------:R-:W-:Y:S01]  /*6a90*/  SHF.L.U32 R50, R58.reuse, 0x10, RZ ;  /* 0x000000103a327819 */ /* 0x040fe200000006ff */
[----:B------:R-:W1:Y:S01]  /*6aa0*/  LDTM.x32 R4, tmem[UR4+0x20] ;  /* 0x00002004000479ee */ /* 0x000e6200082c0000 */
[----:B------:R-:W-:Y:S01]  /*6ab0*/  LOP3.LUT R51, R58, 0xffff0000, RZ, 0xc0, !PT ;  /* 0xffff00003a337812 */ /* 0x000fe200078ec0ff */
[----:B------:R-:W-:Y:S01]  /*6ac0*/  NOP ;  /* 0x0000000000007918 */ /* 0x000fe20000000000 */
[C---:B------:R-:W-:Y:S01]  /*6ad0*/  SHF.L.U32 R52, R59.reuse, 0x10, RZ ;  /* 0x000000103b347819 */ /* 0x040fe200000006ff */
[----:B------:R-:W-:Y:S01]  /*6ae0*/  UIADD3 UR5, UPT, UPT, UR5, 0x100, URZ ;  /* 0x0000010005057890 */ /* 0x000fe2000fffe0ff */
[----:B------:R-:W-:Y:S02]  /*6af0*/  LOP3.LUT R53, R59, 0xffff0000, RZ, 0xc0, !PT ;  /* 0xffff00003b357812 */ /* 0x000fe400078ec0ff */
[C---:B------:R-:W-:Y:S01]  /*6b00*/  SHF.L.U32 R54, R60.reuse, 0x10, RZ ;  /* 0x000000103c367819 */ /* 0x040fe200000006ff */
[----:B------:R-:W-:Y:S01]  /*6b10*/  UPRMT UR5, UR37, 0x654, UR5 ;  /* 0x0000065425057896 */ /* 0x000fe20008000005 */
[----:B------:R-:W-:Y:S02]  /*6b20*/  LOP3.LUT R55, R60, 0xffff0000, RZ, 0xc0, !PT ;  /* 0xffff00003c377812 */ /* 0x000fe400078ec0ff */
[C---:B------:R-:W-:Y:S02]  /*6b30*/  SHF.L.U32 R56, R61.reuse, 0x10, RZ ;  /* 0x000000103d387819 */ /* 0x040fe400000006ff */
[----:B------:R-:W-:Y:S02]  /*6b40*/  LOP3.LUT R57, R61, 0xffff0000, RZ, 0xc0, !PT ;  /* 0xffff00003d397812 */ /* 0x000fe400078ec0ff */
[C---:B------:R-:W-:Y:S02]  /*6b50*/  SHF.L.U32 R58, R62.reuse, 0x10, RZ ;  /* 0x000000103e3a7819 */ /* 0x040fe400000006ff */
[----:B------:R-:W-:Y:S01]  /*6b60*/  LOP3.LUT R59, R62, 0xffff0000, RZ, 0xc0, !PT ;  /* 0xffff00003e3b7812 */ /* 0x000fe200078ec0ff */
[----:B-1----:R-:W-:Y:S01]  /*6b70*/  SYNCS.ARRIVE.TRANS64.RED.A1T0 RZ, [UR5], RZ ;  /* 0x000000ffffff79a7 */ /* 0x002fe20008100405 */
[C---:B------:R-:W-:Y:S02]  /*6b80*/  SHF.L.U32 R60, R63.reuse, 0x10, RZ ;  /* 0x000000103f3c7819 */ /* 0x040fe400000006ff */
[----:B------:R-:W-:Y:S02]  /*6b90*/  LOP3.LUT R61, R63, 0xffff0000, RZ, 0xc0, !PT ;  /* 0xffff00003f3d7812 */ /* 0x000fe400078ec0ff */
[C---:B------:R-:W-:Y:S01]  /*6ba0*/  SHF.L.U32 R62, R68.reuse, 0x10, RZ ;  /* 0x00000010443e7819 */ /* 0x040fe200000006ff */
[C---:B------:R-:W-:Y:S01]  /*6bb0*/  FMUL R4, R47.reuse, R4 ;  /* 0x000000042f047220 */ /* 0x040fe20000400000 */
[----:B------:R-:W-:Y:S01]  /*6bc0*/  LOP3.LUT R63, R68, 0xffff0000, RZ, 0xc0, !PT ;  /* 0xffff0000443f7812 */ /* 0x000fe200078ec0ff */
[----:B------:R-:W-:Y:S01]  /*6bd0*/  FMUL R5, R47, R5 ;  /* 0x000000052f057220 */ /* 0x000fe20000400000 */
[----:B---3--:R-:W-:Y:S01]  /*6be0*/  SHF.L.U32 R64, R69, 0x10, RZ ;  /* 0x0000001045407819 */ /* 0x008fe200000006ff */
[----:B------:R-:W-:Y:S01]  /*6bf0*/  FMUL R6, R47, R6 ;  /* 0x000000062f067220 */ /* 0x000fe20000400000 */
[----:B------:R-:W-:Y:S01]  /*6c00*/  LOP3.LUT R65, R69, 0xffff0000, RZ, 0xc0, !PT ;  /* 0xffff000045417812 */ /* 0x000fe200078ec0ff */
[----:B------:R-:W-:Y:S01]  /*6c10*/  FMUL R7, R47, R7 ;  /* 0x000000072f077220 */ /* 0x000fe20000400000 */
[----:B------:R-:W-:Y:S01]  /*6c20*/  SHF.L.U32 R66, R70, 0x10, RZ ;  /* 0x0000001046427819 */ /* 0x000fe200000006ff */
[----:B------:R-:W-:Y:S01]  /*6c30*/  FFMA R4, R49, R0, R4 ;  /* 0x0000000031047223 */ /* 0x000fe20000000004 */
[C---:B------:R-:W-:Y:S01]  /*6c40*/  SHF.L.U32 R74, R78.reuse, 0x10, RZ ;  /* 0x000000104e4a7819 */ /* 0x040fe200000006ff */
[----:B------:R-:W-:Y:S01]  /*6c50*/  FMUL R8, R47, R8 ;  /* 0x000000082f087220 */ /* 0x000fe20000400000 */
[----:B------:R-:W-:Y:S01]  /*6c60*/  LOP3.LUT R75, R78, 0xffff0000, RZ, 0xc0, !PT ;  /* 0xffff00004e4b7812 */ /* 0x000fe200078ec0ff */
[C---:B------:R-:W-:Y:S01]  /*6c70*/  FFMA R5, R49.reuse, R2, R5 ;  /* 0x0000000231057223 */ /* 0x040fe20000000005 */
[----:B------:R-:W-:Y:S01]  /*6c80*/  LOP3.LUT R67, R70, 0xffff0000, RZ, 0xc0, !PT ;  /* 0xffff000046437812 */ /* 0x000fe200078ec0ff */
[C---:B------:R-:W-:Y:S01]  /*6c90*/  FFMA R6, R49.reuse, R3, R6 ;  /* 0x0000000331067223 */ /* 0x040fe20000000006 */
[----:B------:R-:W-:Y:S01]  /*6ca0*/  FFMA R7, R49, R48, R7 ;  /* 0x0000003031077223 */ /* 0x000fe20000000007 */
[----:B------:R-:W-:Y:S01]  /*6cb0*/  IADD3 R78, PT, PT, R99, UR8, RZ ;  /* 0x00000008634e7c10 */ /* 0x000fe2000fffe0ff */
[----:B------:R-:W-:Y:S01]  /*6cc0*/  FFMA R8, R49, R50, R8 ;  /* 0x0000003231087223 */ /* 0x000fe20000000008 */
[----:B------:R-:W-:Y:S01]  /*6cd0*/  F2FP.BF16.F32.PACK_AB R4, R5, R4 ;  /* 0x000000040504723e */ /* 0x000fe200000010ff */
[----:B------:R-:W-:Y:S01]  /*6ce0*/  FMUL R9, R47, R9 ;  /* 0x000000092f097220 */ /* 0x000fe20000400000 */
[----:B------:R-:W-:Y:S01]  /*6cf0*/  F2FP.BF16.F32.PACK_AB R5, R7, R6 ;  /* 0x000000060705723e */ /* 0x000fe200000010ff */
[----:B------:R-:W-:Y:S01]  /*6d00*/  FMUL R0, R47, R10 ;  /* 0x0000000a2f007220 */ /* 0x000fe20000400000 */
[-C--:B------:R-:W-:Y:S01]  /*6d10*/  IADD3 R106, PT, PT, R106, R78.reuse, RZ ;  /* 0x0000004e6a6a7210 */ /* 0x080fe20007ffe0ff */
[----:B------:R-:W-:Y:S01]  /*6d20*/  FFMA R9, R49, R51, R9 ;  /* 0x0000003331097223 */ /* 0x000fe20000000009 */
[----:B------:R-:W-:Y:S01]  /*6d30*/  IADD3 R105, PT, PT, R105, R78, RZ ;  /* 0x0000004e69697210 */ /* 0x000fe20007ffe0ff */
[----:B------:R-:W-:Y:S01]  /*6d40*/  FFMA R0, R49, R52, R0 ;  /* 0x0000003431007223 */ /* 0x000fe20000000000 */
[C---:B------:R-:W-:Y:S01]  /*6d50*/  FMUL R2, R47.reuse, R11 ;  /* 0x0000000b2f027220 */ /* 0x040fe20000400000 */
[----:B------:R-:W-:Y:S01]  /*6d60*/  FMUL R3, R47, R12 ;  /* 0x0000000c2f037220 */ /* 0x000fe20000400000 */
[----:B------:R-:W-:Y:S01]  /*6d70*/  F2FP.BF16.F32.PACK_AB R6, R9, R8 ;  /* 0x000000080906723e */ /* 0x000fe200000010ff */
[----:B------:R-:W-:Y:S01]  /*6d80*/  FMUL R10, R47, R13 ;  /* 0x0000000d2f0a7220 */ /* 0x000fe20000400000 */
[C---:B------:R-:W-:Y:S01]  /*6d90*/  FFMA R2, R49.reuse, R53, R2 ;  /* 0x0000003531027223 */ /* 0x040fe20000000002 */
[----:B------:R-:W-:Y:S01]  /*6da0*/  FFMA R3, R49, R54, R3 ;  /* 0x0000003631037223 */ /* 0x000fe20000000003 */
[----:B------:R-:W-:Y:S01]  /*6db0*/  FMUL R11, R47, R14 ;  /* 0x0000000e2f0b7220 */ /* 0x000fe20000400000 */
[----:B------:R-:W-:Y:S01]  /*6dc0*/  FFMA R10, R49, R55, R10 ;  /* 0x00000037310a7223 */ /* 0x000fe2000000000a */
[C---:B------:R-:W-:Y:S01]  /*6dd0*/  FMUL R15, R47.reuse, R15 ;  /* 0x0000000f2f0f7220 */ /* 0x040fe20000400000 */
[C---:B------:R-:W-:Y:S01]  /*6de0*/  FMUL R12, R47.reuse, R16 ;  /* 0x000000102f0c7220 */ /* 0x040fe20000400000 */
[----:B------:R-:W-:Y:S01]  /*6df0*/  FMUL R13, R47, R17 ;  /* 0x000000112f0d7220 */ /* 0x000fe20000400000 */
[----:B------:R-:W-:Y:S01]  /*6e00*/  FFMA R11, R49, R56, R11 ;  /* 0x00000038310b7223 */ /* 0x000fe2000000000b */
[----:B------:R-:W-:Y:S01]  /*6e10*/  FMUL R14, R47, R18 ;  /* 0x000000122f0e7220 */ /* 0x000fe20000400000 */
[----:B------:R-:W-:Y:S01]  /*6e20*/  FFMA R15, R49, R57, R15 ;  /* 0x00000039310f7223 */ /* 0x000fe2000000000f */
[----:B------:R-:W-:Y:S01]  /*6e30*/  FMUL R19, R47, R19 ;  /* 0x000000132f137220 */ /* 0x000fe20000400000 */
[----:B------:R-:W-:Y:S01]  /*6e40*/  F2FP.BF16.F32.PACK_AB R7, R2, R0 ;  /* 0x000000000207723e */ /* 0x000fe200000010ff */
[----:B------:R-:W-:Y:S01]  /*6e50*/  FFMA R12, R49, R58, R12 ;  /* 0x0000003a310c7223 */ /* 0x000fe2000000000c */
[----:B------:R-:W-:Y:S01]  /*6e60*/  FMUL R16, R47, R20 ;  /* 0x000000142f107220 */ /* 0x000fe20000400000 */
[----:B------:R-:W-:Y:S01]  /*6e70*/  FFMA R13, R49, R59, R13 ;  /* 0x0000003b310d7223 */ /* 0x000fe2000000000d */
[----:B------:R-:W-:Y:S01]  /*6e80*/  FMUL R17, R47, R21 ;  /* 0x000000152f117220 */ /* 0x000fe20000400000 */
[----:B------:R1:W-:Y:S01]  /*6e90*/  STS.128 [R99+UR8], R4 ;  /* 0x0000000463007988 */ /* 0x0003e20008000c08 */
[----:B------:R-:W-:Y:S01]  /*6ea0*/  SHF.L.U32 R68, R71, 0x10, RZ ;  /* 0x0000001047447819 */ /* 0x000fe200000006ff */
[----:B------:R-:W-:Y:S01]  /*6eb0*/  FFMA R14, R49, R60, R14 ;  /* 0x0000003c310e7223 */ /* 0x000fe2000000000e */
[----:B------:R-:W-:Y:S01]  /*6ec0*/  LOP3.LUT R69, R71, 0xffff0000, RZ, 0xc0, !PT ;  /* 0xffff000047457812 */ /* 0x000fe200078ec0ff */
[----:B------:R-:W-:Y:S01]  /*6ed0*/  FMUL R18, R47, R22 ;  /* 0x000000162f127220 */ /* 0x000fe20000400000 */
[----:B------:R-:W-:Y:S01]  /*6ee0*/  SHF.L.U32 R70, R76, 0x10, RZ ;  /* 0x000000104c467819 */ /* 0x000fe200000006ff */
[----:B------:R-:W-:Y:S01]  /*6ef0*/  FFMA R19, R49, R61, R19 ;  /* 0x0000003d31137223 */ /* 0x000fe20000000013 */
[----:B------:R-:W-:Y:S01]  /*6f00*/  FMUL R23, R47, R23 ;  /* 0x000000172f177220 */ /* 0x000fe20000400000 */
[----:B------:R-:W-:Y:S01]  /*6f10*/  FFMA R16, R49, R62, R16 ;  /* 0x0000003e31107223 */ /* 0x000fe20000000010 */
[----:B------:R-:W-:Y:S01]  /*6f20*/  FMUL R20, R47, R24 ;  /* 0x000000182f147220 */ /* 0x000fe20000400000 */
[----:B------:R-:W-:Y:S01]  /*6f30*/  FFMA R17, R49, R63, R17 ;  /* 0x0000003f31117223 */ /* 0x000fe20000000011 */
[----:B------:R-:W-:Y:S01]  /*6f40*/  FMUL R21, R47, R25 ;  /* 0x000000192f157220 */ /* 0x000fe20000400000 */
[----:B------:R-:W-:Y:S01]  /*6f50*/  FFMA R18, R49, R64, R18 ;  /* 0x0000004031127223 */ /* 0x000fe20000000012 */
[----:B------:R-:W-:Y:S01]  /*6f60*/  FMUL R22, R47, R26 ;  /* 0x0000001a2f167220 */ /* 0x000fe20000400000 */
[----:B------:R-:W-:Y:S01]  /*6f70*/  F2FP.BF16.F32.PACK_AB R8, R10, R3 ;  /* 0x000000030a08723e */ /* 0x000fe200000010ff */
[----:B------:R-:W-:Y:S01]  /*6f80*/  FFMA R23, R49, R65, R23 ;  /* 0x0000004131177223 */ /* 0x000fe20000000017 */
[----:B------:R-:W-:Y:S01]  /*6f90*/  F2FP.BF16.F32.PACK_AB R9, R15, R11 ;  /* 0x0000000b0f09723e */ /* 0x000fe200000010ff */
[----:B------:R-:W-:Y:S01]  /*6fa0*/  FMUL R27, R47, R27 ;  /* 0x0000001b2f1b7220 */ /* 0x000fe20000400000 */
[----:B------:R-:W-:Y:S01]  /*6fb0*/  F2FP.BF16.F32.PACK_AB R10, R13, R12 ;  /* 0x0000000c0d0a723e */ /* 0x000fe200000010ff */
[----:B------:R-:W-:Y:S01]  /*6fc0*/  FFMA R20, R49, R66, R20 ;  /* 0x0000004231147223 */ /* 0x000fe20000000014 */
[----:B------:R-:W-:Y:S01]  /*6fd0*/  F2FP.BF16.F32.PACK_AB R11, R19, R14 ;  /* 0x0000000e130b723e */ /* 0x000fe200000010ff */
[----:B------:R-:W-:Y:S01]  /*6fe0*/  FMUL R24, R47, R28 ;  /* 0x0000001c2f187220 */ /* 0x000fe20000400000 */
[----:B------:R-:W-:Y:S01]  /*6ff0*/  LOP3.LUT R71, R76, 0xffff0000, RZ, 0xc0, !PT ;  /* 0xffff00004c477812 */ /* 0x000fe200078ec0ff */
[----:B------:R-:W-:Y:S01]  /*7000*/  FFMA R21, R49, R67, R21 ;  /* 0x0000004331157223 */ /* 0x000fe20000000015 */
[----:B------:R-:W-:Y:S01]  /*7010*/  SHF.L.U32 R72, R77, 0x10, RZ ;  /* 0x000000104d487819 */ /* 0x000fe200000006ff */
[----:B------:R1:W-:Y:S01]  /*7020*/  STS.128 [R106+0x10], R8 ;  /* 0x000010086a007388 */ /* 0x0003e20000000c00 */
[----:B------:R-:W-:Y:S01]  /*7030*/  FMUL R25, R47, R29 ;  /* 0x0000001d2f197220 */ /* 0x000fe20000400000 */
[----:B------:R-:W-:Y:S01]  /*7040*/  FFMA R22, R49, R68, R22 ;  /* 0x0000004431167223 */ /* 0x000fe20000000016 */
[----:B------:R-:W-:Y:S01]  /*7050*/  LOP3.LUT R73, R77, 0xffff0000, RZ, 0xc0, !PT ;  /* 0xffff00004d497812 */ /* 0x000fe200078ec0ff */
[----:B------:R-:W-:Y:S01]  /*7060*/  FMUL R26, R47, R30 ;  /* 0x0000001e2f1a7220 */ /* 0x000fe20000400000 */
[----:B------:R-:W-:Y:S01]  /*7070*/  FFMA R27, R49, R69, R27 ;  /* 0x00000045311b7223 */ /* 0x000fe2000000001b */
[----:B------:R-:W-:Y:S01]  /*7080*/  FMUL R31, R47, R31 ;  /* 0x0000001f2f1f7220 */ /* 0x000fe20000400000 */
[----:B------:R-:W-:Y:S01]  /*7090*/  FFMA R24, R49, R70, R24 ;  /* 0x0000004631187223 */ /* 0x000fe20000000018 */
[----:B------:R-:W-:Y:S01]  /*70a0*/  FMUL R28, R47, R32 ;  /* 0x000000202f1c7220 */ /* 0x000fe20000400000 */
[----:B------:R-:W-:Y:S01]  /*70b0*/  FFMA R25, R49, R71, R25 ;  /* 0x0000004731197223 */ /* 0x000fe20000000019 */
[----:B------:R-:W-:Y:S01]  /*70c0*/  SHF.L.U32 R76, R79, 0x10, RZ ;  /* 0x000000104f4c7819 */ /* 0x000fe200000006ff */
[----:B------:R-:W-:Y:S01]  /*70d0*/  FMUL R29, R47, R33 ;  /* 0x000000212f1d7220 */ /* 0x000fe20000400000 */
[----:B------:R-:W-:Y:S01]  /*70e0*/  F2FP.BF16.F32.PACK_AB R16, R17, R16 ;  /* 0x000000101110723e */ /* 0x000fe200000010ff */
[----:B------:R-:W-:Y:S01]  /*70f0*/  FFMA R26, R49, R72, R26 ;  /* 0x00000048311a7223 */ /* 0x000fe2000000001a */
[----:B------:R-:W-:Y:S01]  /*7100*/  LOP3.LUT R77, R79, 0xffff0000, RZ, 0xc0, !PT ;  /* 0xffff00004f4d7812 */ /* 0x000fe200078ec0ff */
[----:B------:R-:W-:Y:S01]  /*7110*/  FMUL R30, R47, R34 ;  /* 0x000000222f1e7220 */ /* 0x000fe20000400000 */
[----:B------:R-:W-:Y:S01]  /*7120*/  F2FP.BF16.F32.PACK_AB R17, R23, R18 ;  /* 0x000000121711723e */ /* 0x000fe200000010ff */
[----:B------:R-:W-:Y:S01]  /*7130*/  FFMA R31, R49, R73, R31 ;  /* 0x00000049311f7223 */ /* 0x000fe2000000001f */
[----:B------:R-:W-:Y:S01]  /*7140*/  FMUL R35, R47, R35 ;  /* 0x000000232f237220 */ /* 0x000fe20000400000 */
[----:B------:R-:W-:Y:S01]  /*7150*/  F2FP.BF16.F32.PACK_AB R18, R21, R20 ;  /* 0x000000141512723e */ /* 0x000fe200000010ff */
[----:B------:R-:W-:Y:S01]  /*7160*/  FFMA R28, R49, R74, R28 ;  /* 0x0000004a311c7223 */ /* 0x000fe2000000001c */
[----:B------:R-:W-:Y:S01]  /*7170*/  F2FP.BF16.F32.PACK_AB R19, R27, R22 ;  /* 0x000000161b13723e */ /* 0x000fe200000010ff */
[C---:B------:R-:W-:Y:S01]  /*7180*/  FFMA R29, R49.reuse, R75, R29 ;  /* 0x0000004b311d7223 */ /* 0x040fe2000000001d */
[C---:B------:R-:W-:Y:S01]  /*7190*/  FFMA R30, R49.reuse, R76, R30 ;  /* 0x0000004c311e7223 */ /* 0x040fe2000000001e */
[----:B------:R-:W-:Y:S01]  /*71a0*/  FFMA R35, R49, R77, R35 ;  /* 0x0000004d31237223 */ /* 0x000fe20000000023 */
[----:B------:R-:W-:Y:S01]  /*71b0*/  F2FP.BF16.F32.PACK_AB R24, R25, R24 ;  /* 0x000000181918723e */ /* 0x000fe200000010ff */
[----:B------:R1:W-:Y:S01]  /*71c0*/  STS.128 [R105+0x20], R16 ;  /* 0x0000201069007388 */ /* 0x0003e20000000c00 */
[----:B------:R-:W-:Y:S02]  /*71d0*/  F2FP.BF16.F32.PACK_AB R25, R31, R26 ;  /* 0x0000001a1f19723e */ /* 0x000fe400000010ff */
[----:B------:R-:W-:Y:S02]  /*71e0*/  F2FP.BF16.F32.PACK_AB R26, R29, R28 ;  /* 0x0000001c1d1a723e */ /* 0x000fe400000010ff */
[----:B------:R-:W-:Y:S02]  /*71f0*/  F2FP.BF16.F32.PACK_AB R27, R35, R30 ;  /* 0x0000001e231b723e */ /* 0x000fe400000010ff */
[----:B------:R-:W-:Y:S05]  /*7200*/  IADD3 R0, PT, PT, R98, R106, RZ ;  /* 0x0000006a62007210 */ /* 0x000fea0007ffe0ff */
        /* <DEDUP_REMOVED lines=9> */
[----:B------:R-:W-:Y:S02]  /*72a0*/  UIADD3 UR10, UP0, UPT, UR54, 0x680, URZ ;  /* 0x00000680360a7890 */ /* 0x000fe4000ff1e0ff */
[----:B------:R-:W-:Y:S02]  /*72b0*/  UIADD3 UR5, UPT, UPT, UR41, 0x20, URZ ;  /* 0x0000002029057890 */ /* 0x000fe4000fffe0ff */
[----:B------:R-:W-:Y:S02]  /*72c0*/  UIADD3 UR4, UPT, UPT, UR48, 0x200, UR8 ;  /* 0x0000020030047890 */ /* 0x000fe4000fffe008 */
[----:B------:R-:W-:Y:S01]  /*72d0*/  UIADD3.X UR11, UPT, UPT, URZ, UR55, URZ, UP0, !UPT ;  /* 0x00000037ff0b7290 */ /* 0x000fe200087fe4ff */
[----:B------:R-:W-:Y:S01]  /*72e0*/  UMOV UR6, UR42 ;  /* 0x0000002a00067c82 */ /* 0x000fe20008000000 */
[----:B------:R-:W-:Y:S07]  /*72f0*/  UMOV UR7, UR36 ;  /* 0x0000002400077c82 */ /* 0x000fee0008000000 */
[----:B------:R2:W-:Y:S02]  /*7300*/  UTMASTG.3D [UR4], [UR10] ;  /* 0x000000040a0073b5 */ /* 0x0005e40008010000 */
[----:B--2---:R0:W-:Y:S02]  /*7310*/  UTMACMDFLUSH ;  /* 0x00000000000079b7 */ /* 0x0041e40000000000 */
.L_x_110:
[----:B------:R-:W-:Y:S05]  /*7320*/  BSYNC.RECONVERGENT B0 ;  /* 0x0000000000007941 */ /* 0x000fea0003800200 */
.L_x_109:
[----:B------:R-:W-:Y:S01]  /*7330*/  UIADD3 UR43, UPT, UPT, UR43, 0x1, URZ ;  /* 0x000000012b2b7890 */ /* 0x000fe2000fffe0ff */
[----:B------:R-:W-:Y:S03]  /*7340*/  BSSY.RECONVERGENT B0, `(.L_x_111) ;  /* 0x0000008000007945 */ /* 0x000fe60003800200 */
[----:B------:R-:W-:Y:S04]  /*7350*/  UISETP.NE.AND UP0, UPT, UR43, 0x3, UPT ;  /* 0x000000032b00788c */ /* 0x000fe8000bf05270 */
[----:B------:R-:W-:Y:S02]  /*7360*/  UISETP.EQ.XOR UP1, UPT, UR40, 0x3, !UP0 ;  /* 0x000000032800788c */ /* 0x000fe4000c722a70 */
[----:B------:R-:W-:Y:S02]  /*7370*/  USEL UR56, UR43, URZ, UP0 ;  /* 0x000000ff2b387287 */ /* 0x000fe40008000000 */
[----:B------:R-:W-:Y:S04]  /*7380*/  USEL UR4, URZ, 0x1, !UP1 ;  /* 0x00000001ff047887 */ /* 0x000fe8000c800000 */
[----:B------:R-:W-:Y:S01]  /*7390*/  ULOP3.LUT UR51, UR51, UR4, URZ, 0x3c, !UPT ;  /* 0x0000000433337292 */ /* 0x000fe2000f8e3cff */
[----:B------:R-:W-:Y:S11]  /*73a0*/  @P0 BRA `(.L_x_112) ;  /* 0x0000000000040947 */ /* 0x000ff60003800000 */
[----:B------:R-:W-:Y:S04]  /*73b0*/  DEPBAR.LE SB0, 0x1 ;  /* 0x000080400000791a */ /* 0x000fe80000000000 */
.L_x_112:
[----:B------:R-:W-:Y:S05]  /*73c0*/  BSYNC.RECONVERGENT B0 ;  /* 0x0000000000007941 */ /* 0x000fea0003800200 */
.L_x_111:
[----:B------:R-:W-:Y:S01]  /*73d0*/  BAR.SYNC.DEFER_BLOCKING 0x1, 0x80 ;  /* 0x0042000000007b1d */ /* 0x000fe20000010000 */
[----:B------:R-:W-:Y:S01]  /*73e0*/  UISETP.NE.AND UP0, UPT, UR50, -0x2, UPT ;  /* 0xfffffffe3200788c */ /* 0x000fe2000bf05270 */
[----:B------:R-:W-:Y:S08]  /*73f0*/  IADD3 R45, PT, PT, R45, 0x1, RZ ;  /* 0x000000012d2d7810 */ /* 0x000ff00007ffe0ff */
[----:B------:R-:W-:Y:S05]  /*7400*/  BRA.U !UP0, `(.L_x_113) ;  /* 0x0000000108287547 */ /* 0x000fea000b800000 */
[----:B------:R-:W-:Y:S01]  /*7410*/  ISETP.NE.AND P0, PT, R104, RZ, PT ;  /* 0x000000ff6800720c */ /* 0x000fe20003f05270 */
[----:B------:R-:W-:Y:S01]  /*7420*/  IMAD.U32 R2, RZ, RZ, UR49 ;  /* 0x00000031ff027e24 */ /* 0x000fe2000f8e00ff */
[----:B------:R-:W-:Y:S01]  /*7430*/  UIADD3 UR49, UPT, UPT, UR49, 0x1, URZ ;  /* 0x0000000131317890 */ /* 0x000fe2000fffe0ff */
[----:B-1----:R-:W-:Y:S03]  /*7440*/  IMAD.U32 R0, RZ, RZ, UR37 ;  /* 0x00000025ff007e24 */ /* 0x002fe6000f8e00ff */
[----:B------:R-:W-:Y:S04]  /*7450*/  UISETP.NE.AND UP0, UPT, UR49, 0x3, UPT ;  /* 0x000000033100788c */ /* 0x000fe8000bf05270 */
[----:B------:R-:W-:Y:S03]  /*7460*/  USEL UR49, UR49, URZ, UP0 ;  /* 0x000000ff31317287 */ /* 0x000fe60008000000 */
[----:B------:R-:W-:Y:S05]  /*7470*/  @P0 LEA R2, R2, UR48, 0x3 ;  /* 0x0000003002020c11 */ /* 0x000fea000f8e18ff */
[----:B------:R-:W-:Y:S05]  /*7480*/  @P0 VIADD R2, R2, 0x98 ;  /* 0x0000009802020836 */ /* 0x000fea0000000000 */
[----:B------:R-:W-:Y:S04]  /*7490*/  @P0 PRMT R0, R0, 0x654, R2 ;  /* 0x0000065400000816 */ /* 0x000fe80000000002 */
[----:B------:R2:W-:Y:S03]  /*74a0*/  @P0 SYNCS.ARRIVE.TRANS64.RED.A1T0 RZ, [R0+URZ], RZ ;  /* 0x000000ff00ff09a7 */ /* 0x0005e600081004ff */
.L_x_113:
[----:B------:R-:W-:Y:S01]  /*74b0*/  ISETP.NE.AND P2, PT, R101, RZ, PT ;  /* 0x000000ff6500720c */ /* 0x000fe20003f45270 */
[----:B------:R-:W-:Y:S01]  /*74c0*/  UIADD3 UR50, UPT, UPT, UR50, 0x2, URZ ;  /* 0x0000000232327890 */ /* 0x000fe2000fffe0ff */
[----:B------:R-:W-:Y:S01]  /*74d0*/  ISETP.NE.AND P0, PT, R103, 0x2, PT ;  /* 0x000000026700780c */ /* 0x000fe20003f05270 */
[----:B------:R-:W-:Y:S01]  /*74e0*/  IMAD.IADD R14, R43, 0x1, R86 ;  /* 0x000000012b0e7824 */ /* 0x000fe200078e0256 */
[----:B------:R-:W-:Y:S01]  /*74f0*/  ISETP.NE.AND P1, PT, R45, 0x4, PT ;  /* 0x000000042d00780c */ /* 0x000fe20003f25270 */
[----:B------:R-:W-:Y:S01]  /*7500*/  IMAD.IADD R15, R44, 0x1, R87 ;  /* 0x000000012c0f7824 */ /* 0x000fe200078e0257 */
[----:B------:R-:W-:Y:S02]  /*7510*/  SEL R2, RZ, 0x1, P0 ;  /* 0x00000001ff027807 */ /* 0x000fe40000000000 */
[----:B-12---:R-:W-:Y:S02]  /*7520*/  SEL R0, RZ, 0x1, P1 ;  /* 0x00000001ff007807 */ /* 0x006fe40000800000 */
[----:B------:R-:W-:Y:S02]  /*7530*/  LOP3.LUT R96, R96, R2, RZ, 0x3c, !PT ;  /* 0x0000000260607212 */ /* 0x000fe400078e3cff */
[----:B------:R-:W-:Y:S02]  /*7540*/  LOP3.LUT R97, R97, R0, RZ, 0x3c, !PT ;  /* 0x0000000061617212 */ /* 0x000fe400078e3cff */
[----:B------:R-:W-:Y:S02]  /*7550*/  @P2 R2UR UR36, R95 ;  /* 0x000000005f2422ca */ /* 0x000fe400000e0000 */
[----:B------:R-:W-:Y:S02]  /*7560*/  SEL R103, R103, RZ, P0 ;  /* 0x000000ff67677207 */ /* 0x000fe40000000000 */
[----:B------:R-:W-:Y:S01]  /*7570*/  SEL R45, R45, RZ, P1 ;  /* 0x000000ff2d2d7207 */ /* 0x000fe20000800000 */
[----:B------:R-:W-:Y:S10]  /*7580*/  @P2 BRA `(.L_x_114) ;  /* 0xffffffd800042947 */ /* 0x000ff4000383ffff */
[----:B------:R-:W-:-:S09]  /*7590*/  UISETP.NE.AND UP0, UPT, UR53, URZ, UPT ;  /* 0x000000ff3500728c */ /* 0x000fd2000bf05270 */
[----:B------:R-:W-:Y:S05]  /*75a0*/  BRA.U !UP0, `(.L_x_115) ;  /* 0x0000000108487547 */ /* 0x000fea000b800000 */
[----:B------:R-:W1:Y:S02]  /*75b0*/  LDCU.64 UR4, c[0x0][0x890] ;  /* 0x00011200ff0477ac */ /* 0x000e640008000a00 */
[----:B-1----:R-:W-:-:S04]  /*75c0*/  UISETP.NE.U32.AND UP0, UPT, UR4, URZ, UPT ;  /* 0x000000ff0400728c */ /* 0x002fc8000bf05070 */
[----:B------:R-:W-:-:S09]  /*75d0*/  UISETP.NE.AND.EX UP0, UPT, UR5, URZ, UPT, UP0 ;  /* 0x000000ff0500728c */ /* 0x000fd2000bf05300 */
[----:B------:R-:W-:Y:S05]  /*75e0*/  BRA.U UP0, `(.L_x_116) ;  /* 0x00000001000c7547 */ /* 0x000fea000b800000 */
[----:B------:R-:W-:-:S13]  /*75f0*/  FSETP.NEU.AND P0, PT, R49, RZ, PT ;  /* 0x000000ff3100720b */ /* 0x000fda0003f0d000 */
[----:B------:R-:W-:Y:S05]  /*7600*/  @!P0 EXIT ;  /* 0x000000000000894d */ /* 0x000fea0003800000 */
[----:B------:R-:W-:Y:S05]  /*7610*/  BRA `(.L_x_115) ;  /* 0x00000000002c7947 */ /* 0x000fea0003800000 */
.L_x_116:
[----:B------:R-:W-:Y:S01]  /*7620*/  ISETP.NE.AND P0, PT, R102, RZ, PT ;  /* 0x000000ff6600720c */ /* 0x000fe20003f05270 */
[----:B------:R-:W-:-:S12]  /*7630*/  BSSY.RECONVERGENT B0, `(.L_x_115) ;  /* 0x0000009000007945 */ /* 0x000fd80003800200 */
[----:B------:R-:W-:Y:S05]  /*7640*/  @P0 BRA `(.L_x_117) ;  /* 0x0000000000140947 */ /* 0x000fea0003800000 */
[----:B------:R-:W1:Y:S02]  /*7650*/  LDCU.64 UR4, c[0x0][0x888] ;  /* 0x00011100ff0477ac */ /* 0x000e640008000a00 */
[----:B-1----:R-:W-:-:S04]  /*7660*/  ISETP.NE.U32.AND P0, PT, RZ, UR4, PT ;  /* 0x00000004ff007c0c */ /* 0x002fc8000bf05070 */
[----:B------:R-:W-:-:S13]  /*7670*/  ISETP.NE.AND.EX P0, PT, RZ, UR5, PT, P0 ;  /* 0x00000005ff007c0c */ /* 0x000fda000bf05300 */
[----:B------:R-:W-:Y:S05]  /*7680*/  @!P0 EXIT ;  /* 0x000000000000894d */ /* 0x000fea0003800000 */
[----:B------:R-:W-:Y:S05]  /*7690*/  BRA `(.L_x_118) ;  /* 0x0000000000087947 */ /* 0x000fea0003800000 */
.L_x_117:
[----:B------:R-:W-:-:S13]  /*76a0*/  FSETP.NEU.AND P0, PT, R49, RZ, PT ;  /* 0x000000ff3100720b */ /* 0x000fda0003f0d000 */
[----:B------:R-:W-:Y:S05]  /*76b0*/  @!P0 EXIT ;  /* 0x000000000000894d */ /* 0x000fea0003800000 */
.L_x_118:
[----:B------:R-:W-:Y:S05]  /*76c0*/  BSYNC.RECONVERGENT B0 ;  /* 0x0000000000007941 */ /* 0x000fea0003800200 */
.L_x_115:
[----:B------:R-:W-:Y:S01]  /*76d0*/  ULEA UR4, UR49, UR48, 0x3 ;  /* 0x0000003031047291 */ /* 0x000fe2000f8e18ff */
[----:B------:R-:W-:-:S04]  /*76e0*/  DEPBAR.LE SB0, 0x0 ;  /* 0x000080000000791a */ /* 0x000fc80000000000 */
[----:B------:R-:W-:-:S04]  /*76f0*/  UIADD3 UR4, UPT, UPT, UR4, 0x98, URZ ;  /* 0x0000009804047890 */ /* 0x000fc8000fffe0ff */
[----:B------:R-:W-:-:S09]  /*7700*/  UPRMT UR4, UR37, 0x654, UR4 ;  /* 0x0000065425047896 */ /* 0x000fd20008000004 */
[----:B------:R-:W-:Y:S01]  /*7710*/  SYNCS.ARRIVE.TRANS64.RED.A1T0 RZ, [UR4], RZ ;  /* 0x000000ffffff79a7 */ /* 0x000fe20008100404 */
[----:B------:R-:W-:Y:S05]  /*7720*/  EXIT ;  /* 0x000000000000794d */ /* 0x000fea0003800000 */
.L_x_19:
[----:B--2---:R2:W1:Y:S02]  /*7730*/  SYNCS.PHASECHK.TRANS64.TRYWAIT P0, [R2+URZ+0x130], R3 ;  /* 0x00013003020075a7 */ /* 0x00446400080011ff */
[----:B-1----:R-:W-:Y:S05]  /*7740*/  @!P0 NANOSLEEP.SYNCS 0x989680 ;  /* 0x009896800000895d */ /* 0x002fea0003900000 */
[----:B------:R-:W1:Y:S02]  /*7750*/  @!P0 SYNCS.PHASECHK.TRANS64 P0, [R2+URZ+0x130], R3 ;  /* 0x00013003020085a7 */ /* 0x000e6400080010ff */
[----:B-1----:R-:W-:Y:S05]  /*7760*/  @!P0 BRA `(.L_x_19) ;  /* 0xfffffffc00f08947 */ /* 0x002fea000383ffff */
[----:B------:R-:W-:Y:S05]  /*7770*/  BRA `(.L_x_119) ;  /* 0xffffff9c00b07947 */ /* 0x000fea000383ffff */
.L_x_22:
[----:B-1----:R-:W-:-:S07]  /*7780*/  MOV R2, UR33 ;  /* 0x0000002100027c02 */ /* 0x002fce0008000f00 */
.L_x_120:
[----:B-1----:R1:W2:Y:S02]  /*7790*/  SYNCS.PHASECHK.TRANS64.TRYWAIT P0, [R2+URZ+0x40], R4 ;  /* 0x00004004020075a7 */ /* 0x0022a400080011ff */
[----:B--2---:R-:W-:Y:S05]  /*77a0*/  @!P0 NANOSLEEP.SYNCS 0x989680 ;  /* 0x009896800000895d */ /* 0x004fea0003900000 */
[----:B------:R-:W2:Y:S02]  /*77b0*/  @!P0 SYNCS.PHASECHK.TRANS64 P0, [R2+URZ+0x40], R4 ;  /* 0x00004004020085a7 */ /* 0x000ea400080010ff */
[----:B--2---:R-:W-:Y:S05]  /*77c0*/  @!P0 BRA `(.L_x_120) ;  /* 0xfffffffc00f08947 */ /* 0x004fea000383ffff */
[----:B------:R-:W-:Y:S05]  /*77d0*/  BRA `(.L_x_21) ;  /* 0xffffffa000007947 */ /* 0x000fea000383ffff */
.L_x_28:
[----:B-1----:R-:W-:-:S07]  /*77e0*/  MOV R2, UR17 ;  /* 0x0000001100027c02 */ /* 0x002fce0008000f00 */
.L_x_121:
[----:B-1----:R1:W2:Y:S02]  /*77f0*/  SYNCS.PHASECHK.TRANS64.TRYWAIT P0, [R2+URZ+0x40], R4 ;  /* 0x00004004020075a7 */ /* 0x0022a400080011ff */
[----:B--2---:R-:W-:Y:S05]  /*7800*/  @!P0 NANOSLEEP.SYNCS 0x989680 ;  /* 0x009896800000895d */ /* 0x004fea0003900000 */
[----:B------:R-:W2:Y:S02]  /*7810*/  @!P0 SYNCS.PHASECHK.TRANS64 P0, [R2+URZ+0x40], R4 ;  /* 0x00004004020085a7 */ /* 0x000ea400080010ff */
[----:B--2---:R-:W-:Y:S05]  /*7820*/  @!P0 BRA `(.L_x_121) ;  /* 0xfffffffc00f08947 */ /* 0x004fea000383ffff */
[----:B------:R-:W-:Y:S05]  /*7830*/  BRA `(.L_x_27) ;  /* 0xffffffa000a87947 */ /* 0x000fea000383ffff */
.L_x_32:
[----:B-1----:R1:W2:Y:S02]  /*7840*/  SYNCS.PHASECHK.TRANS64.TRYWAIT P0, [R2+URZ+0xc0], R3 ;  /* 0x0000c003020075a7 */ /* 0x0022a400080011ff */
[----:B--2---:R-:W-:Y:S05]  /*7850*/  @!P0 NANOSLEEP.SYNCS 0x989680 ;  /* 0x009896800000895d */ /* 0x004fea0003900000 */
[----:B------:R-:W2:Y:S02]  /*7860*/  @!P0 SYNCS.PHASECHK.TRANS64 P0, [R2+URZ+0xc0], R3 ;  /* 0x0000c003020085a7 */ /* 0x000ea400080010ff */
[----:B--2---:R-:W-:Y:S05]  /*7870*/  @!P0 BRA `(.L_x_32) ;  /* 0xfffffffc00f08947 */ /* 0x004fea000383ffff */
[----:B------:R-:W-:Y:S05]  /*7880*/  BRA `(.L_x_122) ;  /* 0xffffffa400387947 */ /* 0x000fea000383ffff */
.L_x_36:
[----:B----4-:R-:W-:-:S07]  /*7890*/  MOV R0, UR5 ;  /* 0x0000000500007c02 */ /* 0x010fce0008000f00 */
.L_x_123:
[----:B-1----:R1:W2:Y:S02]  /*78a0*/  SYNCS.PHASECHK.TRANS64.TRYWAIT P0, [R0+URZ], R2 ;  /* 0x00000002000075a7 */ /* 0x0022a400080011ff */
[----:B--2---:R-:W-:Y:S05]  /*78b0*/  @!P0 NANOSLEEP.SYNCS 0x989680 ;  /* 0x009896800000895d */ /* 0x004fea0003900000 */
[----:B------:R-:W2:Y:S02]  /*78c0*/  @!P0 SYNCS.PHASECHK.TRANS64 P0, [R0+URZ], R2 ;  /* 0x00000002000085a7 */ /* 0x000ea400080010ff */
[----:B--2---:R-:W-:Y:S05]  /*78d0*/  @!P0 BRA `(.L_x_123) ;  /* 0xfffffffc00f08947 */ /* 0x004fea000383ffff */
[----:B------:R-:W-:Y:S05]  /*78e0*/  BRA `(.L_x_124) ;  /* 0xffffffa800a87947 */ /* 0x000fea000383ffff */
.L_x_37:
[----:B----4-:R-:W-:-:S07]  /*78f0*/  MOV R0, UR5 ;  /* 0x0000000500007c02 */ /* 0x010fce0008000f00 */
.L_x_125:
[----:B-1----:R1:W2:Y:S02]  /*7900*/  SYNCS.PHASECHK.TRANS64.TRYWAIT P0, [R0+URZ], R3 ;  /* 0x00000003000075a7 */ /* 0x0022a400080011ff */
[----:B--2---:R-:W-:Y:S05]  /*7910*/  @!P0 NANOSLEEP.SYNCS 0x989680 ;  /* 0x009896800000895d */ /* 0x004fea0003900000 */
[----:B------:R-:W2:Y:S02]  /*7920*/  @!P0 SYNCS.PHASECHK.TRANS64 P0, [R0+URZ], R3 ;  /* 0x00000003000085a7 */ /* 0x000ea400080010ff */
[----:B--2---:R-:W-:Y:S05]  /*7930*/  @!P0 BRA `(.L_x_125) ;  /* 0xfffffffc00f08947 */ /* 0x004fea000383ffff */
[----:B------:R-:W-:Y:S05]  /*7940*/  BRA `(.L_x_126) ;  /* 0xffffffa800b47947 */ /* 0x000fea000383ffff */
.L_x_38:
[----:B----4-:R-:W-:-:S07]  /*7950*/  MOV R0, UR5 ;  /* 0x0000000500007c02 */ /* 0x010fce0008000f00 */
.L_x_127:
[----:B-1----:R1:W2:Y:S02]  /*7960*/  SYNCS.PHASECHK.TRANS64.TRYWAIT P0, [R0+URZ], R3 ;  /* 0x00000003000075a7 */ /* 0x0022a400080011ff */
[----:B--2---:R-:W-:Y:S05]  /*7970*/  @!P0 NANOSLEEP.SYNCS 0x989680 ;  /* 0x009896800000895d */ /* 0x004fea0003900000 */
[----:B------:R-:W2:Y:S02]  /*7980*/  @!P0 SYNCS.PHASECHK.TRANS64 P0, [R0+URZ], R3 ;  /* 0x00000003000085a7 */ /* 0x000ea400080010ff */
[----:B--2---:R-:W-:Y:S05]  /*7990*/  @!P0 BRA `(.L_x_127) ;  /* 0xfffffffc00f08947 */ /* 0x004fea000383ffff */
[----:B------:R-:W-:Y:S05]  /*79a0*/  BRA `(.L_x_128) ;  /* 0xffffffa800c07947 */ /* 0x000fea000383ffff */
.L_x_39:
[----:B----4-:R-:W-:-:S07]  /*79b0*/  MOV R0, UR5 ;  /* 0x0000000500007c02 */ /* 0x010fce0008000f00 */
.L_x_129:
[----:B-1----:R1:W2:Y:S02]  /*79c0*/  SYNCS.PHASECHK.TRANS64.TRYWAIT P0, [R0+URZ], R3 ;  /* 0x00000003000075a7 */ /* 0x0022a400080011ff */
[----:B--2---:R-:W-:Y:S05]  /*79d0*/  @!P0 NANOSLEEP.SYNCS 0x989680 ;  /* 0x009896800000895d */ /* 0x004fea0003900000 */
[----:B------:R-:W2:Y:S02]  /*79e0*/  @!P0 SYNCS.PHASECHK.TRANS64 P0, [R0+URZ], R3 ;  /* 0x00000003000085a7 */ /* 0x000ea400080010ff */
[----:B--2---:R-:W-:Y:S05]  /*79f0*/  @!P0 BRA `(.L_x_129) ;  /* 0xfffffffc00f08947 */ /* 0x004fea000383ffff */
[----:B------:R-:W-:Y:S05]  /*7a00*/  BRA `(.L_x_130) ;  /* 0xffffffa800cc7947 */ /* 0x000fea000383ffff */
.L_x_40:
[----:B----4-:R-:W-:-:S07]  /*7a10*/  MOV R0, UR5 ;  /* 0x0000000500007c02 */ /* 0x010fce0008000f00 */
.L_x_131:
[----:B-1----:R1:W2:Y:S02]  /*7a20*/  SYNCS.PHASECHK.TRANS64.TRYWAIT P0, [R0+URZ], R3 ;  /* 0x00000003000075a7 */ /* 0x0022a400080011ff */
[----:B--2---:R-:W-:Y:S05]  /*7a30*/  @!P0 NANOSLEEP.SYNCS 0x989680 ;  /* 0x009896800000895d */ /* 0x004fea0003900000 */
[----:B------:R-:W2:Y:S02]  /*7a40*/  @!P0 SYNCS.PHASECHK.TRANS64 P0, [R0+URZ], R3 ;  /* 0x00000003000085a7 */ /* 0x000ea400080010ff */
[----:B--2---:R-:W-:Y:S05]  /*7a50*/  @!P0 BRA `(.L_x_131) ;  /* 0xfffffffc00f08947 */ /* 0x004fea000383ffff */
[----:B------:R-:W-:Y:S05]  /*7a60*/  BRA `(.L_x_132) ;  /* 0xffffffa800d87947 */ /* 0x000fea000383ffff */
.L_x_41:
[----:B----4-:R-:W-:-:S07]  /*7a70*/  MOV R0, UR5 ;  /* 0x0000000500007c02 */ /* 0x010fce0008000f00 */
.L_x_133:
[----:B-1----:R1:W2:Y:S02]  /*7a80*/  SYNCS.PHASECHK.TRANS64.TRYWAIT P0, [R0+URZ], R3 ;  /* 0x00000003000075a7 */ /* 0x0022a400080011ff */
[----:B--2---:R-:W-:Y:S05]  /*7a90*/  @!P0 NANOSLEEP.SYNCS 0x989680 ;  /* 0x009896800000895d */ /* 0x004fea0003900000 */
[----:B------:R-:W2:Y:S02]  /*7aa0*/  @!P0 SYNCS.PHASECHK.TRANS64 P0, [R0+URZ], R3 ;  /* 0x00000003000085a7 */ /* 0x000ea400080010ff */
[----:B--2---:R-:W-:Y:S05]  /*7ab0*/  @!P0 BRA `(.L_x_133) ;  /* 0xfffffffc00f08947 */ /* 0x004fea000383ffff */
[----:B------:R-:W-:Y:S05]  /*7ac0*/  BRA `(.L_x_134) ;  /* 0xffffffa800e47947 */ /* 0x000fea000383ffff */
.L_x_42:
[----:B----4-:R-:W-:-:S07]  /*7ad0*/  MOV R0, UR5 ;  /* 0x0000000500007c02 */ /* 0x010fce0008000f00 */
.L_x_135:
[----:B-1----:R1:W2:Y:S02]  /*7ae0*/  SYNCS.PHASECHK.TRANS64.TRYWAIT P0, [R0+URZ], R3 ;  /* 0x00000003000075a7 */ /* 0x0022a400080011ff */
[----:B--2---:R-:W-:Y:S05]  /*7af0*/  @!P0 NANOSLEEP.SYNCS 0x989680 ;  /* 0x009896800000895d */ /* 0x004fea0003900000 */
[----:B------:R-:W2:Y:S02]  /*7b00*/  @!P0 SYNCS.PHASECHK.TRANS64 P0, [R0+URZ], R3 ;  /* 0x00000003000085a7 */ /* 0x000ea400080010ff */
[----:B--2---:R-:W-:Y:S05]  /*7b10*/  @!P0 BRA `(.L_x_135) ;  /* 0xfffffffc00f08947 */ /* 0x004fea000383ffff */
[----:B------:R-:W-:Y:S05]  /*7b20*/  BRA `(.L_x_136) ;  /* 0xffffffa800f07947 */ /* 0x000fea000383ffff */
.L_x_45:
[----:B-1----:R1:W2:Y:S02]  /*7b30*/  SYNCS.PHASECHK.TRANS64.TRYWAIT P0, [R0+URZ+0x120], R4 ;  /* 0x00012004000075a7 */ /* 0x0022a400080011ff */
[----:B--2---:R-:W-:Y:S05]  /*7b40*/  @!P0 NANOSLEEP.SYNCS 0x989680 ;  /* 0x009896800000895d */ /* 0x004fea0003900000 */
[----:B------:R-:W2:Y:S02]  /*7b50*/  @!P0 SYNCS.PHASECHK.TRANS64 P0, [R0+URZ+0x120], R4 ;  /* 0x00012004000085a7 */ /* 0x000ea400080010ff */
[----:B--2---:R-:W-:Y:S05]  /*7b60*/  @!P0 BRA `(.L_x_45) ;  /* 0xfffffffc00f08947 */ /* 0x004fea000383ffff */
[----:B------:R-:W-:Y:S05]  /*7b70*/  BRA `(.L_x_137) ;  /* 0xffffffac004c7947 */ /* 0x000fea000383ffff */
.L_x_46:
[----:B------:R-:W-:-:S07]  /*7b80*/  MOV R0, UR5 ;  /* 0x0000000500007c02 */ /* 0x000fce0008000f00 */
.L_x_138:
[----:B-1----:R1:W2:Y:S02]  /*7b90*/  SYNCS.PHASECHK.TRANS64.TRYWAIT P0, [R0+URZ+0xd0], R5 ;  /* 0x0000d005000075a7 */ /* 0x0022a400080011ff */
[----:B--2---:R-:W-:Y:S05]  /*7ba0*/  @!P0 NANOSLEEP.SYNCS 0x989680 ;  /* 0x009896800000895d */ /* 0x004fea0003900000 */
[----:B------:R-:W2:Y:S02]  /*7bb0*/  @!P0 SYNCS.PHASECHK.TRANS64 P0, [R0+URZ+0xd0], R5 ;  /* 0x0000d005000085a7 */ /* 0x000ea400080010ff */
[----:B--2---:R-:W-:Y:S05]  /*7bc0*/  @!P0 BRA `(.L_x_138) ;  /* 0xfffffffc00f08947 */ /* 0x004fea000383ffff */
[----:B------:R-:W-:Y:S05]  /*7bd0*/  BRA `(.L_x_139) ;  /* 0xffffffac005c7947 */ /* 0x000fea000383ffff */
.L_x_47:
[----:B-1----:R1:W2:Y:S02]  /*7be0*/  SYNCS.PHASECHK.TRANS64.TRYWAIT P1, [R0+URZ+0xc0], R4 ;  /* 0x0000c004000075a7 */ /* 0x0022a400080211ff */
[----:B--2---:R-:W-:Y:S05]  /*7bf0*/  @!P1 NANOSLEEP.SYNCS 0x989680 ;  /* 0x009896800000995d */ /* 0x004fea0003900000 */
[----:B------:R-:W2:Y:S02]  /*7c00*/  @!P1 SYNCS.PHASECHK.TRANS64 P1, [R0+URZ+0xc0], R4 ;  /* 0x0000c004000095a7 */ /* 0x000ea400080210ff */
[----:B--2---:R-:W-:Y:S05]  /*7c10*/  @!P1 BRA `(.L_x_47) ;  /* 0xfffffffc00f09947 */ /* 0x004fea000383ffff */
[----:B------:R-:W-:Y:S05]  /*7c20*/  BRA `(.L_x_140) ;  /* 0xffffffac008c7947 */ /* 0x000fea000383ffff */
.L_x_50:
[----:B------:R-:W-:-:S07]  /*7c30*/  MOV R0, UR5 ;  /* 0x0000000500007c02 */ /* 0x000fce0008000f00 */
.L_x_141:
[----:B-1----:R1:W2:Y:S02]  /*7c40*/  SYNCS.PHASECHK.TRANS64.TRYWAIT P0, [R0+URZ+0xd0], R2 ;  /* 0x0000d002000075a7 */ /* 0x0022a400080011ff */
[----:B--2---:R-:W-:Y:S05]  /*7c50*/  @!P0 NANOSLEEP.SYNCS 0x989680 ;  /* 0x009896800000895d */ /* 0x004fea0003900000 */
[----:B------:R-:W2:Y:S02]  /*7c60*/  @!P0 SYNCS.PHASECHK.TRANS64 P0, [R0+URZ+0xd0], R2 ;  /* 0x0000d002000085a7 */ /* 0x000ea400080010ff */
[----:B--2---:R-:W-:Y:S05]  /*7c70*/  @!P0 BRA `(.L_x_141) ;  /* 0xfffffffc00f08947 */ /* 0x004fea000383ffff */
[----:B------:R-:W-:Y:S05]  /*7c80*/  BRA `(.L_x_49) ;  /* 0xffffffac00e07947 */ /* 0x000fea000383ffff */
.L_x_57:
[----:B-1----:R1:W2:Y:S02]  /*7c90*/  SYNCS.PHASECHK.TRANS64.TRYWAIT P1, [R0+URZ+0xc0], R2 ;  /* 0x0000c002000075a7 */ /* 0x0022a400080211ff */
[----:B--2---:R-:W-:Y:S05]  /*7ca0*/  @!P1 NANOSLEEP.SYNCS 0x989680 ;  /* 0x009896800000995d */ /* 0x004fea0003900000 */
[----:B------:R-:W2:Y:S02]  /*7cb0*/  @!P1 SYNCS.PHASECHK.TRANS64 P1, [R0+URZ+0xc0], R2 ;  /* 0x0000c002000095a7 */ /* 0x000ea400080210ff */
[----:B--2---:R-:W-:Y:S05]  /*7cc0*/  @!P1 BRA `(.L_x_57) ;  /* 0xfffffffc00f09947 */ /* 0x004fea000383ffff */
[----:B------:R-:W-:Y:S05]  /*7cd0*/  BRA `(.L_x_142) ;  /* 0xffffffb400507947 */ /* 0x000fea000383ffff */
.L_x_58:
[----:B------:R-:W-:-:S07]  /*7ce0*/  MOV R2, UR7 ;  /* 0x0000000700027c02 */ /* 0x000fce0008000f00 */
.L_x_143:
[----:B-1----:R1:W2:Y:S02]  /*7cf0*/  SYNCS.PHASECHK.TRANS64.TRYWAIT P0, [R2+URZ+0x100], R0 ;  /* 0x00010000020075a7 */ /* 0x0022a400080011ff */
[----:B--2---:R-:W-:Y:S05]  /*7d00*/  @!P0 NANOSLEEP.SYNCS 0x989680 ;  /* 0x009896800000895d */ /* 0x004fea0003900000 */
[----:B------:R-:W2:Y:S02]  /*7d10*/  @!P0 SYNCS.PHASECHK.TRANS64 P0, [R2+URZ+0x100], R0 ;  /* 0x00010000020085a7 */ /* 0x000ea400080010ff */
[----:B--2---:R-:W-:Y:S05]  /*7d20*/  @!P0 BRA `(.L_x_143) ;  /* 0xfffffffc00f08947 */ /* 0x004fea000383ffff */
[----:B------:R-:W-:Y:S05]  /*7d30*/  BRA `(.L_x_144) ;  /* 0xffffffb400887947 */ /* 0x000fea000383ffff */
.L_x_61:
[----:B------:R-:W-:Y:S07]  /*7d40*/  MOV R0, UR6 ;  /* 0x0000000600007c02 */ /* 0x000fee0008000f00 */
.L_x_145:
[----:B-1----:R1:W2:Y:S02]  /*7d50*/  SYNCS.PHASECHK.TRANS64.TRYWAIT P0, [R0+URZ], R2 ;  /* 0x00000002000075a7 */ /* 0x0022a400080011ff */
[----:B--2---:R-:W-:Y:S05]  /*7d60*/  @!P0 NANOSLEEP.SYNCS 0x989680 ;  /* 0x009896800000895d */ /* 0x004fea0003900000 */
[----:B------:R-:W2:Y:S02]  /*7d70*/  @!P0 SYNCS.PHASECHK.TRANS64 P0, [R0+URZ], R2 ;  /* 0x00000002000085a7 */ /* 0x000ea400080010ff */
[----:B--2---:R-:W-:Y:S05]  /*7d80*/  @!P0 BRA `(.L_x_145) ;  /* 0xfffffffc00f08947 */ /* 0x004fea000383ffff */
[----:B------:R-:W-:Y:S05]  /*7d90*/  BRA `(.L_x_60) ;  /* 0xffffffb400a47947 */ /* 0x000fea000383ffff */
.L_x_64:
[----:B------:R-:W-:-:S07]  /*7da0*/  MOV R0, UR6 ;  /* 0x0000000600007c02 */ /* 0x000fce0008000f00 */
.L_x_146:
[----:B--2---:R2:W4:Y:S02]  /*7db0*/  SYNCS.PHASECHK.TRANS64.TRYWAIT P0, [R0+URZ], R2 ;  /* 0x00000002000075a7 */ /* 0x00452400080011ff */
[----:B----4-:R-:W-:Y:S05]  /*7dc0*/  @!P0 NANOSLEEP.SYNCS 0x989680 ;  /* 0x009896800000895d */ /* 0x010fea0003900000 */
[----:B------:R-:W4:Y:S02]  /*7dd0*/  @!P0 SYNCS.PHASECHK.TRANS64 P0, [R0+URZ], R2 ;  /* 0x00000002000085a7 */ /* 0x000f2400080010ff */
[----:B----4-:R-:W-:Y:S05]  /*7de0*/  @!P0 BRA `(.L_x_146) ;  /* 0xfffffffc00f08947 */ /* 0x010fea000383ffff */
[----:B------:R-:W-:Y:S05]  /*7df0*/  BRA `(.L_x_147) ;  /* 0xffffffb800807947 */ /* 0x000fea000383ffff */
.L_x_65:
[----:B------:R-:W-:-:S07]  /*7e00*/  MOV R0, UR6 ;  /* 0x0000000600007c02 */ /* 0x000fce0008000f00 */
.L_x_148:
[----:B-1----:R1:W2:Y:S02]  /*7e10*/  SYNCS.PHASECHK.TRANS64.TRYWAIT P0, [R0+URZ], R3 ;  /* 0x00000003000075a7 */ /* 0x0022a400080011ff */
[----:B--2---:R-:W-:Y:S05]  /*7e20*/  @!P0 NANOSLEEP.SYNCS 0x989680 ;  /* 0x009896800000895d */ /* 0x004fea0003900000 */
[----:B------:R-:W2:Y:S02]  /*7e30*/  @!P0 SYNCS.PHASECHK.TRANS64 P0, [R0+URZ], R3 ;  /* 0x00000003000085a7 */ /* 0x000ea400080010ff */
[----:B--2---:R-:W-:Y:S05]  /*7e40*/  @!P0 BRA `(.L_x_148) ;  /* 0xfffffffc00f08947 */ /* 0x004fea000383ffff */
[----:B------:R-:W-:Y:S05]  /*7e50*/  BRA `(.L_x_149) ;  /* 0xffffffb8008c7947 */ /* 0x000fea000383ffff */
.L_x_66:
[----:B------:R-:W-:-:S07]  /*7e60*/  MOV R0, UR6 ;  /* 0x0000000600007c02 */ /* 0x000fce0008000f00 */
.L_x_150:
[----:B-1----:R1:W2:Y:S02]  /*7e70*/  SYNCS.PHASECHK.TRANS64.TRYWAIT P0, [R0+URZ], R3 ;  /* 0x00000003000075a7 */ /* 0x0022a400080011ff */
[----:B--2---:R-:W-:Y:S05]  /*7e80*/  @!P0 NANOSLEEP.SYNCS 0x989680 ;  /* 0x009896800000895d */ /* 0x004fea0003900000 */
[----:B------:R-:W2:Y:S02]  /*7e90*/  @!P0 SYNCS.PHASECHK.TRANS64 P0, [R0+URZ], R3 ;  /* 0x00000003000085a7 */ /* 0x000ea400080010ff */
[----:B--2---:R-:W-:Y:S05]  /*7ea0*/  @!P0 BRA `(.L_x_150) ;  /* 0xfffffffc00f08947 */ /* 0x004fea000383ffff */
[----:B------:R-:W-:Y:S05]  /*7eb0*/  BRA `(.L_x_151) ;  /* 0xffffffb800987947 */ /* 0x000fea000383ffff */
.L_x_67:
[----:B-1----:R-:W-:-:S07]  /*7ec0*/  MOV R0, UR7 ;  /* 0x0000000700007c02 */ /* 0x002fce0008000f00 */
.L_x_152:
[----:B-1----:R1:W2:Y:S02]  /*7ed0*/  SYNCS.PHASECHK.TRANS64.TRYWAIT P0, [R0+URZ], R2 ;  /* 0x00000002000075a7 */ /* 0x0022a400080011ff */
[----:B--2---:R-:W-:Y:S05]  /*7ee0*/  @!P0 NANOSLEEP.SYNCS 0x989680 ;  /* 0x009896800000895d */ /* 0x004fea0003900000 */
[----:B------:R-:W2:Y:S02]  /*7ef0*/  @!P0 SYNCS.PHASECHK.TRANS64 P0, [R0+URZ], R2 ;  /* 0x00000002000085a7 */ /* 0x000ea400080010ff */
[----:B--2---:R-:W-:Y:S05]  /*7f00*/  @!P0 BRA `(.L_x_152) ;  /* 0xfffffffc00f08947 */ /* 0x004fea000383ffff */
[----:B------:R-:W-:Y:S05]  /*7f10*/  BRA `(.L_x_153) ;  /* 0xffffffb800a47947 */ /* 0x000fea000383ffff */
.L_x_72:
[----:B--2---:R2:W3:Y:S02]  /*7f20*/  SYNCS.PHASECHK.TRANS64.TRYWAIT P0, [R0+URZ+0xc0], R2 ;  /* 0x0000c002000075a7 */ /* 0x0044e400080011ff */
[----:B---3--:R-:W-:Y:S05]  /*7f30*/  @!P0 NANOSLEEP.SYNCS 0x989680 ;  /* 0x009896800000895d */ /* 0x008fea0003900000 */
[----:B------:R-:W3:Y:S02]  /*7f40*/  @!P0 SYNCS.PHASECHK.TRANS64 P0, [R0+URZ+0xc0], R2 ;  /* 0x0000c002000085a7 */ /* 0x000ee400080010ff */
[----:B---3--:R-:W-:Y:S05]  /*7f50*/  @!P0 BRA `(.L_x_72) ;  /* 0xfffffffc00f08947 */ /* 0x008fea000383ffff */
[----:B------:R-:W-:Y:S05]  /*7f60*/  BRA `(.L_x_154) ;  /* 0xffffffbc00a07947 */ /* 0x000fea000383ffff */
.L_x_75:
[----:B------:R-:W-:Y:S07]  /*7f70*/  MOV R0, UR7 ;  /* 0x0000000700007c02 */ /* 0x000fee0008000f00 */
.L_x_155:
[----:B--2---:R2:W3:Y:S02]  /*7f80*/  SYNCS.PHASECHK.TRANS64.TRYWAIT P0, [R0+URZ+0xb8], R2 ;  /* 0x0000b802000075a7 */ /* 0x0044e400080011ff */
[----:B---3--:R-:W-:Y:S05]  /*7f90*/  @!P0 NANOSLEEP.SYNCS 0x989680 ;  /* 0x009896800000895d */ /* 0x008fea0003900000 */
[----:B------:R-:W3:Y:S02]  /*7fa0*/  @!P0 SYNCS.PHASECHK.TRANS64 P0, [R0+URZ+0xb8], R2 ;  /* 0x0000b802000085a7 */ /* 0x000ee400080010ff */
[----:B---3--:R-:W-:Y:S05]  /*7fb0*/  @!P0 BRA `(.L_x_155) ;  /* 0xfffffffc00f08947 */ /* 0x008fea000383ffff */
[----:B------:R-:W-:Y:S05]  /*7fc0*/  BRA `(.L_x_74) ;  /* 0xffffffc000807947 */ /* 0x000fea000383ffff */
.L_x_78:
[----:B------:R-:W-:Y:S07]  /*7fd0*/  MOV R0, UR15 ;  /* 0x0000000f00007c02 */ /* 0x000fee0008000f00 */
.L_x_156:
[----:B-1----:R1:W2:Y:S02]  /*7fe0*/  SYNCS.PHASECHK.TRANS64.TRYWAIT P0, [R0+URZ+0x98], R9 ;  /* 0x00009809000075a7 */ /* 0x0022a400080011ff */
[----:B--2---:R-:W-:Y:S05]  /*7ff0*/  @!P0 NANOSLEEP.SYNCS 0x989680 ;  /* 0x009896800000895d */ /* 0x004fea0003900000 */
[----:B------:R-:W2:Y:S02]  /*8000*/  @!P0 SYNCS.PHASECHK.TRANS64 P0, [R0+URZ+0x98], R9 ;  /* 0x00009809000085a7 */ /* 0x000ea400080010ff */
[----:B--2---:R-:W-:Y:S05]  /*8010*/  @!P0 BRA `(.L_x_156) ;  /* 0xfffffffc00f08947 */ /* 0x004fea000383ffff */
[----:B------:R-:W-:Y:S05]  /*8020*/  BRA `(.L_x_157) ;  /* 0xffffffc000f87947 */ /* 0x000fea000383ffff */
.L_x_79:
[----:B------:R-:W-:Y:S07]  /*8030*/  MOV R0, UR13 ;  /* 0x0000000d00007c02 */ /* 0x000fee0008000f00 */
.L_x_158:
[----:B-1----:R1:W2:Y:S02]  /*8040*/  SYNCS.PHASECHK.TRANS64.TRYWAIT P0, [R0+URZ+0x98], R14 ;  /* 0x0000980e000075a7 */ /* 0x0022a400080011ff */
[----:B--2---:R-:W-:Y:S05]  /*8050*/  @!P0 NANOSLEEP.SYNCS 0x989680 ;  /* 0x009896800000895d */ /* 0x004fea0003900000 */
[----:B------:R-:W2:Y:S02]  /*8060*/  @!P0 SYNCS.PHASECHK.TRANS64 P0, [R0+URZ+0x98], R14 ;  /* 0x0000980e000085a7 */ /* 0x000ea400080010ff */
[----:B--2---:R-:W-:Y:S05]  /*8070*/  @!P0 BRA `(.L_x_158) ;  /* 0xfffffffc00f08947 */ /* 0x004fea000383ffff */
[----:B------:R-:W-:Y:S05]  /*8080*/  BRA `(.L_x_159) ;  /* 0xffffffc400987947 */ /* 0x000fea000383ffff */
.L_x_81:
[----:B------:R-:W-:-:S07]  /*8090*/  MOV R0, UR4 ;  /* 0x0000000400007c02 */ /* 0x000fce0008000f00 */
.L_x_160:
[----:B-1----:R1:W3:Y:S02]  /*80a0*/  SYNCS.PHASECHK.TRANS64.TRYWAIT P0, [R0+URZ], R2 ;  /* 0x00000002000075a7 */ /* 0x0022e400080011ff */
[----:B---3--:R-:W-:Y:S05]  /*80b0*/  @!P0 NANOSLEEP.SYNCS 0x989680 ;  /* 0x009896800000895d */ /* 0x008fea0003900000 */
[----:B------:R-:W3:Y:S02]  /*80c0*/  @!P0 SYNCS.PHASECHK.TRANS64 P0, [R0+URZ], R2 ;  /* 0x00000002000085a7 */ /* 0x000ee400080010ff */
[----:B---3--:R-:W-:Y:S05]  /*80d0*/  @!P0 BRA `(.L_x_160) ;  /* 0xfffffffc00f08947 */ /* 0x008fea000383ffff */
[----:B------:R-:W-:Y:S05]  /*80e0*/  BRA `(.L_x_161) ;  /* 0xffffffc800247947 */ /* 0x000fea000383ffff */
.L_x_82:
[----:B------:R-:W-:-:S07]  /*80f0*/  MOV R0, UR4 ;  /* 0x0000000400007c02 */ /* 0x000fce0008000f00 */
.L_x_162:
[----:B-1----:R1:W3:Y:S02]  /*8100*/  SYNCS.PHASECHK.TRANS64.TRYWAIT P0, [R0+URZ], R2 ;  /* 0x00000002000075a7 */ /* 0x0022e400080011ff */
[----:B---3--:R-:W-:Y:S05]  /*8110*/  @!P0 NANOSLEEP.SYNCS 0x989680 ;  /* 0x009896800000895d */ /* 0x008fea0003900000 */
[----:B------:R-:W3:Y:S02]  /*8120*/  @!P0 SYNCS.PHASECHK.TRANS64 P0, [R0+URZ], R2 ;  /* 0x00000002000085a7 */ /* 0x000ee400080010ff */
[----:B---3--:R-:W-:Y:S05]  /*8130*/  @!P0 BRA `(.L_x_162) ;  /* 0xfffffffc00f08947 */ /* 0x008fea000383ffff */
[----:B------:R-:W-:Y:S05]  /*8140*/  BRA `(.L_x_163) ;  /* 0xffffffc800307947 */ /* 0x000fea000383ffff */
.L_x_84:
[----:B--2---:R2:W4:Y:S02]  /*8150*/  SYNCS.PHASECHK.TRANS64.TRYWAIT P0, [R0+URZ+0xc0], R2 ;  /* 0x0000c002000075a7 */ /* 0x00452400080011ff */
[----:B----4-:R-:W-:Y:S05]  /*8160*/  @!P0 NANOSLEEP.SYNCS 0x989680 ;  /* 0x009896800000895d */ /* 0x010fea0003900000 */
[----:B------:R-:W4:Y:S02]  /*8170*/  @!P0 SYNCS.PHASECHK.TRANS64 P0, [R0+URZ+0xc0], R2 ;  /* 0x0000c002000085a7 */ /* 0x000f2400080010ff */
[----:B----4-:R-:W-:Y:S05]  /*8180*/  @!P0 BRA `(.L_x_84) ;  /* 0xfffffffc00f08947 */ /* 0x010fea000383ffff */
[----:B------:R-:W-:Y:S05]  /*8190*/  BRA `(.L_x_164) ;  /* 0xffffffcc00147947 */ /* 0x000fea000383ffff */
.L_x_94:
[----:B-1----:R1:W3:Y:S02]  /*81a0*/  SYNCS.PHASECHK.TRANS64.TRYWAIT P1, [R0+URZ+0x80], R3 ;  /* 0x00008003000075a7 */ /* 0x0022e400080211ff */
[----:B---3--:R-:W-:Y:S05]  /*81b0*/  @!P1 NANOSLEEP.SYNCS 0x989680 ;  /* 0x009896800000995d */ /* 0x008fea0003900000 */
[----:B------:R-:W3:Y:S02]  /*81c0*/  @!P1 SYNCS.PHASECHK.TRANS64 P1, [R0+URZ+0x80], R3 ;  /* 0x00008003000095a7 */ /* 0x000ee400080210ff */
[----:B---3--:R-:W-:Y:S05]  /*81d0*/  @!P1 BRA `(.L_x_94) ;  /* 0xfffffffc00f09947 */ /* 0x008fea000383ffff */
[----:B------:R-:W-:Y:S05]  /*81e0*/  BRA `(.L_x_93) ;  /* 0xffffffd800447947 */ /* 0x000fea000383ffff */
.L_x_96:
[----:B-1----:R1:W4:Y:S02]  /*81f0*/  SYNCS.PHASECHK.TRANS64.TRYWAIT P0, [R73+URZ+0xe0], R2 ;  /* 0x0000e002490075a7 */ /* 0x00232400080011ff */
[----:B----4-:R-:W-:Y:S05]  /*8200*/  @!P0 NANOSLEEP.SYNCS 0x989680 ;  /* 0x009896800000895d */ /* 0x010fea0003900000 */
[----:B------:R-:W4:Y:S02]  /*8210*/  @!P0 SYNCS.PHASECHK.TRANS64 P0, [R73+URZ+0xe0], R2 ;  /* 0x0000e002490085a7 */ /* 0x000f2400080010ff */
[----:B----4-:R-:W-:Y:S05]  /*8220*/  @!P0 BRA `(.L_x_96) ;  /* 0xfffffffc00f08947 */ /* 0x010fea000383ffff */
[----:B------:R-:W-:Y:S05]  /*8230*/  BRA `(.L_x_95) ;  /* 0xffffffd8007c7947 */ /* 0x000fea000383ffff */
.L_x_107:
[----:B--2---:R2:W4:Y:S02]  /*8240*/  SYNCS.PHASECHK.TRANS64.TRYWAIT P0, [R2+URZ+0x80], R107 ;  /* 0x0000806b020075a7 */ /* 0x00452400080011ff */
[----:B----4-:R-:W-:Y:S05]  /*8250*/  @!P0 NANOSLEEP.SYNCS 0x989680 ;  /* 0x009896800000895d */ /* 0x010fea0003900000 */
[----:B------:R-:W4:Y:S02]  /*8260*/  @!P0 SYNCS.PHASECHK.TRANS64 P0, [R2+URZ+0x80], R107 ;  /* 0x0000806b020085a7 */ /* 0x000f2400080010ff */
[----:B----4-:R-:W-:Y:S05]  /*8270*/  @!P0 BRA `(.L_x_107) ;  /* 0xfffffffc00f08947 */ /* 0x010fea000383ffff */
[----:B------:R-:W-:Y:S05]  /*8280*/  BRA `(.L_x_106) ;  /* 0xffffffe400647947 */ /* 0x000fea000383ffff */
        .weak           $__internal_0_$__cuda_sm10x_tcgen05_guardrail_trap_col_being_dealloced_not_returned_by_alloc
        .type           $__internal_0_$__cuda_sm10x_tcgen05_guardrail_trap_col_being_dealloced_not_returned_by_alloc,@function
        .size           $__internal_0_$__cuda_sm10x_tcgen05_guardrail_trap_col_being_dealloced_not_returned_by_alloc,($__internal_1_$__cuda_sm10x_tcgen05_guardrail_trap_phase_invalid_during_alloc - $__internal_0_$__cuda_sm10x_tcgen05_guardrail_trap_col_being_dealloced_not_returned_by_alloc)
$__internal_0_$__cuda_sm10x_tcgen05_guardrail_trap_col_being_dealloced_not_returned_by_alloc:
[----:B------:R-:W-:Y:S05]  /*8290*/  BPT.TRAP 0x1 ;  /* 0x000000040000795c */ /* 0x000fea0000300000 */
[----:B------:R-:W-:-:S04]  /*82a0*/  HFMA2 R3, -RZ, RZ, 0, 0 ;  /* 0x00000000ff037431 */ /* 0x000fc800000001ff */
[----:B------:R-:W-:Y:S05]  /*82b0*/  RET.REL.NODEC R2 `(_ZN7cutlass13device_kernelINS_4gemm6kernel13GemmUniversalIN4cute5tupleIJiiiiEEENS1_10collective13CollectiveMmaINS1_35MainloopSm100TmaUmmaWarpSpecializedILi8ELi2ELi4ENS5_IJNS4_1CILi1EEESB_SB_EEEEENS5_IJNSA_ILi128EEENSA_ILi64EEESF_EEENS_10bfloat16_tENS5_IJlSB_lEEESH_SI_NS4_8TiledMMAINS4_8MMA_AtomIJNS4_20SM100_MMA_F16BF16_SSISH_SH_fLi128ELi64ELNS4_4UMMA5MajorE0ELSN_0ELNSM_7ScaleInE0ELSO_0EEEEEENS4_6LayoutISC_NS5_IJNSA_ILi0EEESS_SS_EEEEENS5_IJNS4_10UnderscoreESV_SV_EEEEENS4_13SM90_TMA_LOADENS4_14ComposedLayoutINS4_7SwizzleILi3ELi4ELi3EEENS4_18smem_ptr_flag_bitsILi16EEENSR_INS5_IJNSA_ILi8EEESF_EEENS5_IJSF_SB_EEEEEEEvNS4_8identityESY_S18_vS19_EENS_8epilogue10collective18CollectiveEpilogueINS1B_23Sm100TmaWarpSpecializedILi3ELi2ELi32ELb1ELb0EEEJSG_NS5_IJNSR_ISE_SB_EENSR_INSA_ILi32EEESB_EEEEESH_SI_SH_SI_NS1B_6fusion15FusionCallbacksIS1F_NS1K_17LinearCombinationISH_fSH_fLNS_15FloatRoundStyleE2EEESG_S1J_JEEENS4_5SM1004TMEM4LOAD26SM100_TMEM_LOAD_32dp32b32xESY_NSZ_INS10_ILi2ELi4ELi3EEES13_NSR_INS5_IJS14_S1H_EEENS5_IJS1H_SB_EEEEEEENS4_39AutoVectorizingCopyWithAssumedAlignmentILi128EEENS4_14SM90_TMA_STOREES1Y_S20_S20_EEEvvEEEEvNT_6ParamsE) ;  /* 0xffffff7c02507950 */ /* 0x000fea0003c3ffff */
        .weak           $__internal_1_$__cuda_sm10x_tcgen05_guardrail_trap_phase_invalid_during_alloc
        .type           $__internal_1_$__cuda_sm10x_tcgen05_guardrail_trap_phase_invalid_during_alloc,@function
        .size           $__internal_1_$__cuda_sm10x_tcgen05_guardrail_trap_phase_invalid_during_alloc,($__internal_2_$__cuda_sm10x_tcgen05_guardrail_trap_unallocated_columns_being_dealloced - $__internal_1_$__cuda_sm10x_tcgen05_guardrail_trap_phase_invalid_during_alloc)
$__internal_1_$__cuda_sm10x_tcgen05_guardrail_trap_phase_invalid_during_alloc:
[----:B------:R-:W-:Y:S05]  /*82c0*/  BPT.TRAP 0x1 ;  /* 0x000000040000795c */ /* 0x000fea0000300000 */
[----:B------:R-:W-:-:S04]  /*82d0*/  MOV R3, 0x0 ;  /* 0x0000000000037802 */ /* 0x000fc80000000f00 */
[----:B------:R-:W-:Y:S05]  /*82e0*/  RET.REL.NODEC R2 `(_ZN7cutlass13device_kernelINS_4gemm6kernel13GemmUniversalIN4cute5tupleIJiiiiEEENS1_10collective13CollectiveMmaINS1_35MainloopSm100TmaUmmaWarpSpecializedILi8ELi2ELi4ENS5_IJNS4_1CILi1EEESB_SB_EEEEENS5_IJNSA_ILi128EEENSA_ILi64EEESF_EEENS_10bfloat16_tENS5_IJlSB_lEEESH_SI_NS4_8TiledMMAINS4_8MMA_AtomIJNS4_20SM100_MMA_F16BF16_SSISH_SH_fLi128ELi64ELNS4_4UMMA5MajorE0ELSN_0ELNSM_7ScaleInE0ELSO_0EEEEEENS4_6LayoutISC_NS5_IJNSA_ILi0EEESS_SS_EEEEENS5_IJNS4_10UnderscoreESV_SV_EEEEENS4_13SM90_TMA_LOADENS4_14ComposedLayoutINS4_7SwizzleILi3ELi4ELi3EEENS4_18smem_ptr_flag_bitsILi16EEENSR_INS5_IJNSA_ILi8EEESF_EEENS5_IJSF_SB_EEEEEEEvNS4_8identityESY_S18_vS19_EENS_8epilogue10collective18CollectiveEpilogueINS1B_23Sm100TmaWarpSpecializedILi3ELi2ELi32ELb1ELb0EEEJSG_NS5_IJNSR_ISE_SB_EENSR_INSA_ILi32EEESB_EEEEESH_SI_SH_SI_NS1B_6fusion15FusionCallbacksIS1F_NS1K_17LinearCombinationISH_fSH_fLNS_15FloatRoundStyleE2EEESG_S1J_JEEENS4_5SM1004TMEM4LOAD26SM100_TMEM_LOAD_32dp32b32xESY_NSZ_INS10_ILi2ELi4ELi3EEES13_NSR_INS5_IJS14_S1H_EEENS5_IJS1H_SB_EEEEEEENS4_39AutoVectorizingCopyWithAssumedAlignmentILi128EEENS4_14SM90_TMA_STOREES1Y_S20_S20_EEEvvEEEEvNT_6ParamsE) ;  /* 0xffffff7c02447950 */ /* 0x000fea0003c3ffff */
        .weak           $__internal_2_$__cuda_sm10x_tcgen05_guardrail_trap_unallocated_columns_being_dealloced
        .type           $__internal_2_$__cuda_sm10x_tcgen05_guardrail_trap_unallocated_columns_being_dealloced,@function
        .size           $__internal_2_$__cuda_sm10x_tcgen05_guardrail_trap_unallocated_columns_being_dealloced,(.L_x_166 - $__internal_2_$__cuda_sm10x_tcgen05_guardrail_trap_unallocated_columns_being_dealloced)
$__internal_2_$__cuda_sm10x_tcgen05_guardrail_trap_unallocated_columns_being_dealloced:
[----:B------:R-:W-:Y:S05]  /*82f0*/  BPT.TRAP 0x1 ;  /* 0x000000040000795c */ /* 0x000fea0000300000 */
[----:B------:R-:W-:-:S04]  /*8300*/  HFMA2 R3, -RZ, RZ, 0, 0 ;  /* 0x00000000ff037431 */ /* 0x000fc800000001ff */
[----:B------:R-:W-:Y:S05]  /*8310*/  RET.REL.NODEC R2 `(_ZN7cutlass13device_kernelINS_4gemm6kernel13GemmUniversalIN4cute5tupleIJiiiiEEENS1_10collective13CollectiveMmaINS1_35MainloopSm100TmaUmmaWarpSpecializedILi8ELi2ELi4ENS5_IJNS4_1CILi1EEESB_SB_EEEEENS5_IJNSA_ILi128EEENSA_ILi64EEESF_EEENS_10bfloat16_tENS5_IJlSB_lEEESH_SI_NS4_8TiledMMAINS4_8MMA_AtomIJNS4_20SM100_MMA_F16BF16_SSISH_SH_fLi128ELi64ELNS4_4UMMA5MajorE0ELSN_0ELNSM_7ScaleInE0ELSO_0EEEEEENS4_6LayoutISC_NS5_IJNSA_ILi0EEESS_SS_EEEEENS5_IJNS4_10UnderscoreESV_SV_EEEEENS4_13SM90_TMA_LOADENS4_14ComposedLayoutINS4_7SwizzleILi3ELi4ELi3EEENS4_18smem_ptr_flag_bitsILi16EEENSR_INS5_IJNSA_ILi8EEESF_EEENS5_IJSF_SB_EEEEEEEvNS4_8identityESY_S18_vS19_EENS_8epilogue10collective18CollectiveEpilogueINS1B_23Sm100TmaWarpSpecializedILi3ELi2ELi32ELb1ELb0EEEJSG_NS5_IJNSR_ISE_SB_EENSR_INSA_ILi32EEESB_EEEEESH_SI_SH_SI_NS1B_6fusion15FusionCallbacksIS1F_NS1K_17LinearCombinationISH_fSH_fLNS_15FloatRoundStyleE2EEESG_S1J_JEEENS4_5SM1004TMEM4LOAD26SM100_TMEM_LOAD_32dp32b32xESY_NSZ_INS10_ILi2ELi4ELi3EEES13_NSR_INS5_IJS14_S1H_EEENS5_IJS1H_SB_EEEEEEENS4_39AutoVectorizingCopyWithAssumedAlignmentILi128EEENS4_14SM90_TMA_STOREES1Y_S20_S20_EEEvvEEEEvNT_6ParamsE) ;  /* 0xffffff7c02387950 */ /* 0x000fea0003c3ffff */
.L_x_165:
[----:B------:R-:W-:-:S00]  /*8320*/  BRA `(.L_x_165) ;  /* 0xfffffffc00fc7947 */ /* 0x000fc0000383ffff */
[----:B------:R-:W-:-:S00]  /*8330*/  NOP ;  /* 0x0000000000007918 */ /* 0x000fc00000000000 */
        /* <DEDUP_REMOVED lines=12> */
.L_x_166:


//--------------------- .nv.global.init           --------------------------
	.section	.nv.global.init,"aw",@progbits
.nv.global.init:
	.type		$str$27,@object
	.size		$str$27,($str$28 - $str$27)
$str$27:
        /*0000*/ 	.byte	0x28, 0x61, 0x64, 0x64, 0x72, 0x65, 0x73, 0x73, 0x20, 0x26, 0x20, 0x6d, 0x61, 0x73, 0x6b, 0x29
        /*0010*/ 	.byte	0x20, 0x3d, 0x3d, 0x20, 0x30, 0x00
	.type		$str$28,@object
	.size		$str$28,($str$26 - $str$28)
$str$28:
        /*0016*/ 	.byte	0x2f, 0x74, 0x6d, 0x70, 0x2f, 0x63, 0x75, 0x74, 0x6c, 0x61, 0x73, 0x73, 0x5f, 0x73, 0x77, 0x65
        /*0026*/ 	.byte	0x65, 0x70, 0x5f, 0x73, 0x72, 0x63, 0x2f, 0x69, 0x6e, 0x63, 0x6c, 0x75, 0x64, 0x65, 0x2f, 0x63
        /*0036*/ 	.byte	0x75, 0x74, 0x65, 0x2f, 0x70, 0x6f, 0x69, 0x6e, 0x74, 0x65, 0x72, 0x5f, 0x66, 0x6c, 0x61, 0x67
        /*0046*/ 	.byte	0x67, 0x65, 0x64, 0x2e, 0x68, 0x70, 0x70, 0x00
	.type		$str$26,@object
	.size		$str$26,($str$25 - $str$26)
$str$26:
        /*004e*/ 	.byte	0x2f, 0x74, 0x6d, 0x70, 0x2f, 0x63, 0x75, 0x74, 0x6c, 0x61, 0x73, 0x73, 0x5f, 0x73, 0x77, 0x65
        /*005e*/ 	.byte	0x65, 0x70, 0x5f, 0x73, 0x72, 0x63, 0x2f, 0x69, 0x6e, 0x63, 0x6c, 0x75, 0x64, 0x65, 0x2f, 0x63
        /*006e*/ 	.byte	0x75, 0x74, 0x65, 0x2f, 0x61, 0x74, 0x6f, 0x6d, 0x2f, 0x63, 0x6f, 0x70, 0x79, 0x5f, 0x74, 0x72
        /*007e*/ 	.byte	0x61, 0x69, 0x74, 0x73, 0x5f, 0x73, 0x6d, 0x31, 0x30, 0x30, 0x2e, 0x68, 0x70, 0x70, 0x00
	.type		$str$25,@object
	.size		$str$25,(__unnamed_1 - $str$25)
$str$25:
        /*008d*/ 	.byte	0x28, 0x28, 0x75, 0x69, 0x6e, 0x74, 0x33, 0x32, 0x5f, 0x74, 0x28, 0x74, 0x68, 0x72, 0x65, 0x61
        /*009d*/ 	.byte	0x64, 0x49, 0x64, 0x78, 0x2e, 0x78, 0x29, 0x20, 0x2f, 0x20, 0x33, 0x32, 0x29, 0x20, 0x25, 0x20
        /*00ad*/ 	.byte	0x34, 0x29, 0x20, 0x3d, 0x3d, 0x20, 0x28, 0x28, 0x28, 0x74, 0x6d, 0x65, 0x6d, 0x5f, 0x61, 0x64
        /*00bd*/ 	.byte	0x64, 0x72, 0x20, 0x3e, 0x3e, 0x20, 0x31, 0x36, 0x29, 0x20, 0x2f, 0x20, 0x33, 0x32, 0x29, 0x20
        /*00cd*/ 	.byte	0x25, 0x20, 0x34, 0x29, 0x00
	.type		__unnamed_1,@object
	.size		__unnamed_1,(__unnamed_2 - __unnamed_1)
__unnamed_1:
        /*00d2*/ 	.byte	0x61, 0x75, 0x74, 0x6f, 0x20, 0x63, 0x75, 0x74, 0x65, 0x3a, 0x3a, 0x61, 0x73, 0x5f, 0x70, 0x6f
        /* <DEDUP_REMOVED lines=24> */
        /*0262*/ 	.byte	0x34, 0x30, 0x39, 0x36, 0x3e, 0x3e, 0x3e, 0x3e, 0x5d, 0x00
	.type		__unnamed_2,@object
	.size		__unnamed_2,(.L_2 - __unnamed_2)
__unnamed_2:
        /* <DEDUP_REMOVED lines=42> */
        /*050c*/ 	.byte	0x3e, 0x3e, 0x5d, 0x00
.L_2:


//--------------------- .nv.shared._ZN7cutlass13device_kernelINS_4gemm6kernel13GemmUniversalIN4cute5tupleIJiiiiEEENS1_10collective13CollectiveMmaINS1_35MainloopSm100TmaUmmaWarpSpecializedILi8ELi2ELi4ENS5_IJNS4_1CILi1EEESB_SB_EEEEENS5_IJNSA_ILi128EEENSA_ILi64EEESF_EEENS_10bfloat16_tENS5_IJlSB_lEEESH_SI_NS4_8TiledMMAINS4_8MMA_AtomIJNS4_20SM100_MMA_F16BF16_SSISH_SH_fLi128ELi64ELNS4_4UMMA5MajorE0ELSN_0ELNSM_7ScaleInE0ELSO_0EEEEEENS4_6LayoutISC_NS5_IJNSA_ILi0EEESS_SS_EEEEENS5_IJNS4_10UnderscoreESV_SV_EEEEENS4_13SM90_TMA_LOADENS4_14ComposedLayoutINS4_7SwizzleILi3ELi4ELi3EEENS4_18smem_ptr_flag_bitsILi16EEENSR_INS5_IJNSA_ILi8EEESF_EEENS5_IJSF_SB_EEEEEEEvNS4_8identityESY_S18_vS19_EENS_8epilogue10collective18CollectiveEpilogueINS1B_23Sm100TmaWarpSpecializedILi3ELi2ELi32ELb1ELb0EEEJSG_NS5_IJNSR_ISE_SB_EENSR_INSA_ILi32EEESB_EEEEESH_SI_SH_SI_NS1B_6fusion15FusionCallbacksIS1F_NS1K_17LinearCombinationISH_fSH_fLNS_15FloatRoundStyleE2EEESG_S1J_JEEENS4_5SM1004TMEM4LOAD26SM100_TMEM_LOAD_32dp32b32xESY_NSZ_INS10_ILi2ELi4ELi3EEES13_NSR_INS5_IJS14_S1H_EEENS5_IJS1H_SB_EEEEEEENS4_39AutoVectorizingCopyWithAssumedAlignmentILi128EEENS4_14SM90_TMA_STOREES1Y_S20_S20_EEEvvEEEEvNT_6ParamsE --------------------------
	.section	.nv.shared._ZN7cutlass13device_kernelINS_4gemm6kernel13GemmUniversalIN4cute5tupleIJiiiiEEENS1_10collective13CollectiveMmaINS1_35MainloopSm100TmaUmmaWarpSpecializedILi8ELi2ELi4ENS5_IJNS4_1CILi1EEESB_SB_EEEEENS5_IJNSA_ILi128EEENSA_ILi64EEESF_EEENS_10bfloat16_tENS5_IJlSB_lEEESH_SI_NS4_8TiledMMAINS4_8MMA_AtomIJNS4_20SM100_MMA_F16BF16_SSISH_SH_fLi128ELi64ELNS4_4UMMA5MajorE0ELSN_0ELNSM_7ScaleInE0ELSO_0EEEEEENS4_6LayoutISC_NS5_IJNSA_ILi0EEESS_SS_EEEEENS5_IJNS4_10UnderscoreESV_SV_EEEEENS4_13SM90_TMA_LOADENS4_14ComposedLayoutINS4_7SwizzleILi3ELi4ELi3EEENS4_18smem_ptr_flag_bitsILi16EEENSR_INS5_IJNSA_ILi8EEESF_EEENS5_IJSF_SB_EEEEEEEvNS4_8identityESY_S18_vS19_EENS_8epilogue10collective18CollectiveEpilogueINS1B_23Sm100TmaWarpSpecializedILi3ELi2ELi32ELb1ELb0EEEJSG_NS5_IJNSR_ISE_SB_EENSR_INSA_ILi32EEESB_EEEEESH_SI_SH_SI_NS1B_6fusion15FusionCallbacksIS1F_NS1K_17LinearCombinationISH_fSH_fLNS_15FloatRoundStyleE2EEESG_S1J_JEEENS4_5SM1004TMEM4LOAD26SM100_TMEM_LOAD_32dp32b32xESY_NSZ_INS10_ILi2ELi4ELi3EEES13_NSR_INS5_IJS14_S1H_EEENS5_IJS1H_SB_EEEEEEENS4_39AutoVectorizingCopyWithAssumedAlignmentILi128EEENS4_14SM90_TMA_STOREES1Y_S20_S20_EEEvvEEEEvNT_6ParamsE,"aw",@nobits
	.sectionflags	@""
	.align	16
	.zero		1024


//--------------------- .nv.shared.reserved.0     --------------------------
	.section	.nv.shared.reserved.0,"aw",@nobits
	.weak		__nv_reservedSMEM_offset_0_alias
	.size		__nv_reservedSMEM_offset_0_alias, 0, 64
	.other		__nv_reservedSMEM_offset_0_alias,@"STO_CUDA_RESERVED_SHARED STV_DEFAULT"
__nv_reservedSMEM_offset_0_alias:
	.zero		0
.nv.shared.reserved.0:
	.zero		64
	.weak		__nv_reservedSMEM_tcgen05_partition
	.type		__nv_reservedSMEM_tcgen05_partition,@object
	.size		__nv_reservedSMEM_tcgen05_partition,(.L_0 - __nv_reservedSMEM_tcgen05_partition)
__nv_reservedSMEM_tcgen05_partition:
	.zero		32
.L_0:


//--------------------- .nv.global                --------------------------
	.section	.nv.global,"aw",@nobits
.nv.global:
	.type		_ZN39_INTERNAL_08281d86_4_k_cu_88def5f1_61024cute1_E,@object
	.size		_ZN39_INTERNAL_08281d86_4_k_cu_88def5f1_61024cute1_E,(_ZN39_INTERNAL_08281d86_4_k_cu_88def5f1_61024cuda3std3__45__cpo6cbeginE - _ZN39_INTERNAL_08281d86_4_k_cu_88def5f1_61024cute1_E)
_ZN39_INTERNAL_08281d86_4_k_cu_88def5f1_61024cute1_E:
	.zero		1
	.type		_ZN39_INTERNAL_08281d86_4_k_cu_88def5f1_61024cuda3std3__45__cpo6cbeginE,@object
	.size		_ZN39_INTERNAL_08281d86_4_k_cu_88def5f1_61024cuda3std3__45__cpo6cbeginE,(_ZN39_INTERNAL_08281d86_4_k_cu_88def5f1_61024cuda3std3__48in_placeE - _ZN39_INTERNAL_08281d86_4_k_cu_88def5f1_61024cuda3std3__45__cpo6cbeginE)
_ZN39_INTERNAL_08281d86_4_k_cu_88def5f1_61024cuda3std3__45__cpo6cbeginE:
	.zero		1
	.type		_ZN39_INTERNAL_08281d86_4_k_cu_88def5f1_61024cuda3std3__48in_placeE,@object
	.size		_ZN39_INTERNAL_08281d86_4_k_cu_88def5f1_61024cuda3std3__48in_placeE,(_ZN39_INTERNAL_08281d86_4_k_cu_88def5f1_61024cuda3std6ranges3__45__cpo9iter_moveE - _ZN39_INTERNAL_08281d86_4_k_cu_88def5f1_61024cuda3std3__48in_placeE)
_ZN39_INTERNAL_08281d86_4_k_cu_88def5f1_61024cuda3std3__48in_placeE:
	.zero		1
	.type		_ZN39_INTERNAL_08281d86_4_k_cu_88def5f1_61024cuda3std6ranges3__45__cpo9iter_moveE,@object
	.size		_ZN39_INTERNAL_08281d86_4_k_cu_88def5f1_61024cuda3std6ranges3__45__cpo9iter_moveE,(_ZN39_INTERNAL_08281d86_4_k_cu_88def5f1_61024cuda3std3__45__cpo5beginE - _ZN39_INTERNAL_08281d86_4_k_cu_88def5f1_61024cuda3std6ranges3__45__cpo9iter_moveE)
_ZN39_INTERNAL_08281d86_4_k_cu_88def5f1_61024cuda3std6ranges3__45__cpo9iter_moveE:
	.zero		1
	.type		_ZN39_INTERNAL_08281d86_4_k_cu_88def5f1_61024cuda3std3__45__cpo5beginE,@object
	.size		_ZN39_INTERNAL_08281d86_4_k_cu_88def5f1_61024cuda3std3__45__cpo5beginE,(_ZN39_INTERNAL_08281d86_4_k_cu_88def5f1_61024cuda3std3__441_GLOBAL__N__08281d86_4_k_cu_88def5f1_61026ignoreE - _ZN39_INTERNAL_08281d86_4_k_cu_88def5f1_61024cuda3std3__45__cpo5beginE)
_ZN39_INTERNAL_08281d86_4_k_cu_88def5f1_61024cuda3std3__45__cpo5beginE:
	.zero		1
	.type		_ZN39_INTERNAL_08281d86_4_k_cu_88def5f1_61024cuda3std3__441_GLOBAL__N__08281d86_4_k_cu_88def5f1_61026ignoreE,@object
	.size		_ZN39_INTERNAL_08281d86_4_k_cu_88def5f1_61024cuda3std3__441_GLOBAL__N__08281d86_4_k_cu_88def5f1_61026ignoreE,(_ZN39_INTERNAL_08281d86_4_k_cu_88def5f1_61024cute7productE - _ZN39_INTERNAL_08281d86_4_k_cu_88def5f1_61024cuda3std3__441_GLOBAL__N__08281d86_4_k_cu_88def5f1_61026ignoreE)
_ZN39_INTERNAL_08281d86_4_k_cu_88def5f1_61024cuda3std3__441_GLOBAL__N__08281d86_4_k_cu_88def5f1_61026ignoreE:
	.zero		1
	.type		_ZN39_INTERNAL_08281d86_4_k_cu_88def5f1_61024cute7productE,@object
	.size		_ZN39_INTERNAL_08281d86_4_k_cu_88def5f1_61024cute7productE,(_ZN39_INTERNAL_08281d86_4_k_cu_88def5f1_61024cuda3std3__45__cpo3endE - _ZN39_INTERNAL_08281d86_4_k_cu_88def5f1_61024cute7productE)
_ZN39_INTERNAL_08281d86_4_k_cu_88def5f1_61024cute7productE:
	.zero		1
	.type		_ZN39_INTERNAL_08281d86_4_k_cu_88def5f1_61024cuda3std3__45__cpo3endE,@object
	.size		_ZN39_INTERNAL_08281d86_4_k_cu_88def5f1_61024cuda3std3__45__cpo3endE,(_ZN39_INTERNAL_08281d86_4_k_cu_88def5f1_61024cuda3std3__419piecewise_constructE - _ZN39_INTERNAL_08281d86_4_k_cu_88def5f1_61024cuda3std3__45__cpo3endE)
_ZN39_INTERNAL_08281d86_4_k_cu_88def5f1_61024cuda3std3__45__cpo3endE:
	.zero		1
	.type		_ZN39_INTERNAL_08281d86_4_k_cu_88def5f1_61024cuda3std3__419piecewise_constructE,@object
	.size		_ZN39_INTERNAL_08281d86_4_k_cu_88def5f1_61024cuda3std3__419piecewise_constructE,(_ZN39_INTERNAL_08281d86_4_k_cu_88def5f1_61024cuda3std3__45__cpo4cendE - _ZN39_INTERNAL_08281d86_4_k_cu_88def5f1_61024cuda3std3__419piecewise_constructE)
_ZN39_INTERNAL_08281d86_4_k_cu_88def5f1_61024cuda3std3__419piecewise_constructE:
	.zero		1
	.type		_ZN39_INTERNAL_08281d86_4_k_cu_88def5f1_61024cuda3std3__45__cpo4cendE,@object
	.size		_ZN39_INTERNAL_08281d86_4_k_cu_88def5f1_61024cuda3std3__45__cpo4cendE,(_ZN39_INTERNAL_08281d86_4_k_cu_88def5f1_61024cuda3std6ranges3__45__cpo4swapE - _ZN39_INTERNAL_08281d86_4_k_cu_88def5f1_61024cuda3std3__45__cpo4cendE)
_ZN39_INTERNAL_08281d86_4_k_cu_88def5f1_61024cuda3std3__45__cpo4cendE:
	.zero		1
	.type		_ZN39_INTERNAL_08281d86_4_k_cu_88def5f1_61024cuda3std6ranges3__45__cpo4swapE,@object
	.size		_ZN39_INTERNAL_08281d86_4_k_cu_88def5f1_61024cuda3std6ranges3__45__cpo4swapE,(.L_10 - _ZN39_INTERNAL_08281d86_4_k_cu_88def5f1_61024cuda3std6ranges3__45__cpo4swapE)
_ZN39_INTERNAL_08281d86_4_k_cu_88def5f1_61024cuda3std6ranges3__45__cpo4swapE:
	.zero		1
.L_10:


//--------------------- .nv.constant0._ZN7cutlass13device_kernelINS_4gemm6kernel13GemmUniversalIN4cute5tupleIJiiiiEEENS1_10collective13CollectiveMmaINS1_35MainloopSm100TmaUmmaWarpSpecializedILi8ELi2ELi4ENS5_IJNS4_1CILi1EEESB_SB_EEEEENS5_IJNSA_ILi128EEENSA_ILi64EEESF_EEENS_10bfloat16_tENS5_IJlSB_lEEESH_SI_NS4_8TiledMMAINS4_8MMA_AtomIJNS4_20SM100_MMA_F16BF16_SSISH_SH_fLi128ELi64ELNS4_4UMMA5MajorE0ELSN_0ELNSM_7ScaleInE0ELSO_0EEEEEENS4_6LayoutISC_NS5_IJNSA_ILi0EEESS_SS_EEEEENS5_IJNS4_10UnderscoreESV_SV_EEEEENS4_13SM90_TMA_LOADENS4_14ComposedLayoutINS4_7SwizzleILi3ELi4ELi3EEENS4_18smem_ptr_flag_bitsILi16EEENSR_INS5_IJNSA_ILi8EEESF_EEENS5_IJSF_SB_EEEEEEEvNS4_8identityESY_S18_vS19_EENS_8epilogue10collective18CollectiveEpilogueINS1B_23Sm100TmaWarpSpecializedILi3ELi2ELi32ELb1ELb0EEEJSG_NS5_IJNSR_ISE_SB_EENSR_INSA_ILi32EEESB_EEEEESH_SI_SH_SI_NS1B_6fusion15FusionCallbacksIS1F_NS1K_17LinearCombinationISH_fSH_fLNS_15FloatRoundStyleE2EEESG_S1J_JEEENS4_5SM1004TMEM4LOAD26SM100_TMEM_LOAD_32dp32b32xESY_NSZ_INS10_ILi2ELi4ELi3EEES13_NSR_INS5_IJS14_S1H_EEENS5_IJS1H_SB_EEEEEEENS4_39AutoVectorizingCopyWithAssumedAlignmentILi128EEENS4_14SM90_TMA_STOREES1Y_S20_S20_EEEvvEEEEvNT_6ParamsE --------------------------
	.section	.nv.constant0._ZN7cutlass13device_kernelINS_4gemm6kernel13GemmUniversalIN4cute5tupleIJiiiiEEENS1_10collective13CollectiveMmaINS1_35MainloopSm100TmaUmmaWarpSpecializedILi8ELi2ELi4ENS5_IJNS4_1CILi1EEESB_SB_EEEEENS5_IJNSA_ILi128EEENSA_ILi64EEESF_EEENS_10bfloat16_tENS5_IJlSB_lEEESH_SI_NS4_8TiledMMAINS4_8MMA_AtomIJNS4_20SM100_MMA_F16BF16_SSISH_SH_fLi128ELi64ELNS4_4UMMA5MajorE0ELSN_0ELNSM_7ScaleInE0ELSO_0EEEEEENS4_6LayoutISC_NS5_IJNSA_ILi0EEESS_SS_EEEEENS5_IJNS4_10UnderscoreESV_SV_EEEEENS4_13SM90_TMA_LOADENS4_14ComposedLayoutINS4_7SwizzleILi3ELi4ELi3EEENS4_18smem_ptr_flag_bitsILi16EEENSR_INS5_IJNSA_ILi8EEESF_EEENS5_IJSF_SB_EEEEEEEvNS4_8identityESY_S18_vS19_EENS_8epilogue10collective18CollectiveEpilogueINS1B_23Sm100TmaWarpSpecializedILi3ELi2ELi32ELb1ELb0EEEJSG_NS5_IJNSR_ISE_SB_EENSR_INSA_ILi32EEESB_EEEEESH_SI_SH_SI_NS1B_6fusion15FusionCallbacksIS1F_NS1K_17LinearCombinationISH_fSH_fLNS_15FloatRoundStyleE2EEESG_S1J_JEEENS4_5SM1004TMEM4LOAD26SM100_TMEM_LOAD_32dp32b32xESY_NSZ_INS10_ILi2ELi4ELi3EEES13_NSR_INS5_IJS14_S1H_EEENS5_IJS1H_SB_EEEEEEENS4_39AutoVectorizingCopyWithAssumedAlignmentILi128EEENS4_14SM90_TMA_STOREES1Y_S20_S20_EEEvvEEEEvNT_6ParamsE,"a",@progbits
	.sectionflags	@""
	.align	4
.nv.constant0._ZN7cutlass13device_kernelINS_4gemm6kernel13GemmUniversalIN4cute5tupleIJiiiiEEENS1_10collective13CollectiveMmaINS1_35MainloopSm100TmaUmmaWarpSpecializedILi8ELi2ELi4ENS5_IJNS4_1CILi1EEESB_SB_EEEEENS5_IJNSA_ILi128EEENSA_ILi64EEESF_EEENS_10bfloat16_tENS5_IJlSB_lEEESH_SI_NS4_8TiledMMAINS4_8MMA_AtomIJNS4_20SM100_MMA_F16BF16_SSISH_SH_fLi128ELi64ELNS4_4UMMA5MajorE0ELSN_0ELNSM_7ScaleInE0ELSO_0EEEEEENS4_6LayoutISC_NS5_IJNSA_ILi0EEESS_SS_EEEEENS5_IJNS4_10UnderscoreESV_SV_EEEEENS4_13SM90_TMA_LOADENS4_14ComposedLayoutINS4_7SwizzleILi3ELi4ELi3EEENS4_18smem_ptr_flag_bitsILi16EEENSR_INS5_IJNSA_ILi8EEESF_EEENS5_IJSF_SB_EEEEEEEvNS4_8identityESY_S18_vS19_EENS_8epilogue10collective18CollectiveEpilogueINS1B_23Sm100TmaWarpSpecializedILi3ELi2ELi32ELb1ELb0EEEJSG_NS5_IJNSR_ISE_SB_EENSR_INSA_ILi32EEESB_EEEEESH_SI_SH_SI_NS1B_6fusion15FusionCallbacksIS1F_NS1K_17LinearCombinationISH_fSH_fLNS_15FloatRoundStyleE2EEESG_S1J_JEEENS4_5SM1004TMEM4LOAD26SM100_TMEM_LOAD_32dp32b32xESY_NSZ_INS10_ILi2ELi4ELi3EEES13_NSR_INS5_IJS14_S1H_EEENS5_IJS1H_SB_EEEEEEENS4_39AutoVectorizingCopyWithAssumedAlignmentILi128EEENS4_14SM90_TMA_STOREES1Y_S20_S20_EEEvvEEEEvNT_6ParamsE:
	.zero		2944


//--------------------- SYMBOLS --------------------------

	.type		.nv.reservedSmem.offset0,@object
	.size		.nv.reservedSmem.offset0,0x4
	.type		.nv.reservedSmem.cap,@object
	.size		.nv.reservedSmem.cap,0x4
	.type		__assertfail,@function
